	.target	sm_103a

	.elftype	@"ET_EXEC"


//--------------------- .note.nv.tkinfo           --------------------------
	.section	.note.nv.tkinfo,"",@"SHT_NOTE"
	.sectionflags	@"SHF_NOTE_NV_TKINFO"
	.tkinfo
        /*0018*/ 	.word	0x00000002
        /*0030*/ 	.string	""
        /*0030*/ 	.string	"ptxas"
        /*0030*/ 	.string	"Cuda compilation tools, release 13.0, V13.0.88"
        /*0030*/ 	.string	"Build cuda_13.0.r13.0/compiler.36424714_0"
        /*0030*/ 	.string	"-arch sm_103a -m 64 "



//--------------------- .note.nv.cuinfo           --------------------------
	.section	.note.nv.cuinfo,"",@"SHT_NOTE"
	.sectionflags	@"SHF_NOTE_NV_CUINFO"
        /*0018*/ 	.short	0x0002
        /*001a*/ 	.short	0x0067
        /*001c*/ 	.short	0x0082
	.zero		2


//--------------------- .nv.info                  --------------------------
	.section	.nv.info,"",@"SHT_CUDA_INFO"
	.align	4


	//----- nvinfo : EIATTR_REGCOUNT
	.align		4
        /*0000*/ 	.byte	0x04, 0x2f
        /*0002*/ 	.short	(.L_12 - .L_11)
	.align		4
.L_11:
        /*0004*/ 	.word	index@(_ZN7cutlass13device_kernelIN5flash11enable_sm90INS1_16FlashAttnFwdSm90INS1_25CollectiveMainloopFwdSm90ILi2EN4cute5tupleIJNS5_1CILi1EEES8_S8_EEENS6_IJNS7_ILi128EEESA_NS7_ILi256EEEEEELi256ENS_12float_e4m3_tEfNS_4arch4Sm90ELb1ELb0ELb1ELb1ELb0ELb1ELb0ELb1ELb1ELb1ELb0ELb0EEENS1_21CollectiveEpilogueFwdINS6_IJSA_SB_SA_EEES9_NS_10bfloat16_tESF_Li256ELb1ELb1ELb0ELb1EEENS1_36VarlenDynamicPersistentTileSchedulerILi128ELi128ELi256ELi128ELb0ELb1ELb1ELb1ELb1ELb1EEEEEEEEEvNT_6ParamsE)
        /*0008*/ 	.word	0x00000004


	//----- nvinfo : EIATTR_FRAME_SIZE
	.align		4
.L_12:
        /*000c*/ 	.byte	0x04, 0x11
        /*000e*/ 	.short	(.L_14 - .L_13)
	.align		4
.L_13:
        /*0010*/ 	.word	index@(_ZN7cutlass13device_kernelIN5flash11enable_sm90INS1_16FlashAttnFwdSm90INS1_25CollectiveMainloopFwdSm90ILi2EN4cute5tupleIJNS5_1CILi1EEES8_S8_EEENS6_IJNS7_ILi128EEESA_NS7_ILi256EEEEEELi256ENS_12float_e4m3_tEfNS_4arch4Sm90ELb1ELb0ELb1ELb1ELb0ELb1ELb0ELb1ELb1ELb1ELb0ELb0EEENS1_21CollectiveEpilogueFwdINS6_IJSA_SB_SA_EEES9_NS_10bfloat16_tESF_Li256ELb1ELb1ELb0ELb1EEENS1_36VarlenDynamicPersistentTileSchedulerILi128ELi128ELi256ELi128ELb0ELb1ELb1ELb1ELb1ELb1EEEEEEEEEvNT_6ParamsE)
        /*0014*/ 	.word	0x00000000


	//----- nvinfo : EIATTR_REGCOUNT
	.align		4
.L_14:
        /*0018*/ 	.byte	0x04, 0x2f
        /*001a*/ 	.short	(.L_16 - .L_15)
	.align		4
.L_15:
        /*001c*/ 	.word	index@(_ZN7cutlass13device_kernelIN5flash11enable_sm90INS1_16FlashAttnFwdSm90INS1_25CollectiveMainloopFwdSm90ILi2EN4cute5tupleIJNS5_1CILi1EEES8_S8_EEENS6_IJNS7_ILi128EEESA_NS7_ILi256EEEEEELi256ENS_12float_e4m3_tEfNS_4arch4Sm90ELb1ELb0ELb1ELb1ELb0ELb0ELb0ELb1ELb1ELb1ELb0ELb0EEENS1_21CollectiveEpilogueFwdINS6_IJSA_SB_SA_EEES9_NS_10bfloat16_tESF_Li256ELb1ELb1ELb0ELb1EEENS1_36VarlenDynamicPersistentTileSchedulerILi128ELi128ELi256ELi128ELb0ELb1ELb1ELb1ELb1ELb1EEEEEEEEEvNT_6ParamsE)
        /*0020*/ 	.word	0x00000004


	//----- nvinfo : EIATTR_FRAME_SIZE
	.align		4
.L_16:
        /*0024*/ 	.byte	0x04, 0x11
        /*0026*/ 	.short	(.L_18 - .L_17)
	.align		4
.L_17:
        /*0028*/ 	.word	index@(_ZN7cutlass13device_kernelIN5flash11enable_sm90INS1_16FlashAttnFwdSm90INS1_25CollectiveMainloopFwdSm90ILi2EN4cute5tupleIJNS5_1CILi1EEES8_S8_EEENS6_IJNS7_ILi128EEESA_NS7_ILi256EEEEEELi256ENS_12float_e4m3_tEfNS_4arch4Sm90ELb1ELb0ELb1ELb1ELb0ELb0ELb0ELb1ELb1ELb1ELb0ELb0EEENS1_21CollectiveEpilogueFwdINS6_IJSA_SB_SA_EEES9_NS_10bfloat16_tESF_Li256ELb1ELb1ELb0ELb1EEENS1_36VarlenDynamicPersistentTileSchedulerILi128ELi128ELi256ELi128ELb0ELb1ELb1ELb1ELb1ELb1EEEEEEEEEvNT_6ParamsE)
        /*002c*/ 	.word	0x00000000


	//----- nvinfo : EIATTR_REGCOUNT
	.align		4
.L_18:
        /*0030*/ 	.byte	0x04, 0x2f
        /*0032*/ 	.short	(.L_20 - .L_19)
	.align		4
.L_19:
        /*0034*/ 	.word	index@(_ZN7cutlass13device_kernelIN5flash11enable_sm90INS1_16FlashAttnFwdSm90INS1_25CollectiveMainloopFwdSm90ILi2EN4cute5tupleIJNS5_1CILi1EEES8_S8_EEENS6_IJNS7_ILi128EEESA_NS7_ILi256EEEEEELi256ENS_12float_e4m3_tEfNS_4arch4Sm90ELb1ELb0ELb1ELb0ELb0ELb0ELb0ELb1ELb1ELb1ELb0ELb0EEENS1_21CollectiveEpilogueFwdINS6_IJSA_SB_SA_EEES9_NS_10bfloat16_tESF_Li256ELb0ELb1ELb0ELb1EEENS1_30DynamicPersistentTileSchedulerILi256ELi128ELb0ELb1ELb1EEEEEEEEEvNT_6ParamsE)
        /*0038*/ 	.word	0x00000004


	//----- nvinfo : EIATTR_FRAME_SIZE
	.align		4
.L_20:
        /*003c*/ 	.byte	0x04, 0x11
        /*003e*/ 	.short	(.L_22 - .L_21)
	.align		4
.L_21:
        /*0040*/ 	.word	index@(_ZN7cutlass13device_kernelIN5flash11enable_sm90INS1_16FlashAttnFwdSm90INS1_25CollectiveMainloopFwdSm90ILi2EN4cute5tupleIJNS5_1CILi1EEES8_S8_EEENS6_IJNS7_ILi128EEESA_NS7_ILi256EEEEEELi256ENS_12float_e4m3_tEfNS_4arch4Sm90ELb1ELb0ELb1ELb0ELb0ELb0ELb0ELb1ELb1ELb1ELb0ELb0EEENS1_21CollectiveEpilogueFwdINS6_IJSA_SB_SA_EEES9_NS_10bfloat16_tESF_Li256ELb0ELb1ELb0ELb1EEENS1_30DynamicPersistentTileSchedulerILi256ELi128ELb0ELb1ELb1EEEEEEEEEvNT_6ParamsE)
        /*0044*/ 	.word	0x00000000


	//----- nvinfo : EIATTR_REGCOUNT
	.align		4
.L_22:
        /*0048*/ 	.byte	0x04, 0x2f
        /*004a*/ 	.short	(.L_24 - .L_23)
	.align		4
.L_23:
        /*004c*/ 	.word	index@(_ZN7cutlass13device_kernelIN5flash11enable_sm90INS1_16FlashAttnFwdSm90INS1_25CollectiveMainloopFwdSm90ILi2EN4cute5tupleIJNS5_1CILi1EEES8_S8_EEENS6_IJNS7_ILi128EEENS7_ILi64EEENS7_ILi256EEEEEELi256ENS_12float_e4m3_tEfNS_4arch4Sm90ELb0ELb1ELb1ELb1ELb0ELb1ELb0ELb1ELb1ELb1ELb0ELb0EEENS1_21CollectiveEpilogueFwdINS6_IJSA_SC_SB_EEES9_NS_10bfloat16_tESG_Li256ELb1ELb1ELb0ELb1EEENS1_36VarlenDynamicPersistentTileSchedulerILi128ELi64ELi256ELi128ELb0ELb1ELb1ELb1ELb0ELb1EEEEEEEEEvNT_6ParamsE)
        /*0050*/ 	.word	0x00000004


	//----- nvinfo : EIATTR_FRAME_SIZE
	.align		4
.L_24:
        /*0054*/ 	.byte	0x04, 0x11
        /*0056*/ 	.short	(.L_26 - .L_25)
	.align		4
.L_25:
        /*0058*/ 	.word	index@(_ZN7cutlass13device_kernelIN5flash11enable_sm90INS1_16FlashAttnFwdSm90INS1_25CollectiveMainloopFwdSm90ILi2EN4cute5tupleIJNS5_1CILi1EEES8_S8_EEENS6_IJNS7_ILi128EEENS7_ILi64EEENS7_ILi256EEEEEELi256ENS_12float_e4m3_tEfNS_4arch4Sm90ELb0ELb1ELb1ELb1ELb0ELb1ELb0ELb1ELb1ELb1ELb0ELb0EEENS1_21CollectiveEpilogueFwdINS6_IJSA_SC_SB_EEES9_NS_10bfloat16_tESG_Li256ELb1ELb1ELb0ELb1EEENS1_36VarlenDynamicPersistentTileSchedulerILi128ELi64ELi256ELi128ELb0ELb1ELb1ELb1ELb0ELb1EEEEEEEEEvNT_6ParamsE)
        /*005c*/ 	.word	0x00000000


	//----- nvinfo : EIATTR_REGCOUNT
	.align		4
.L_26:
        /*0060*/ 	.byte	0x04, 0x2f
        /*0062*/ 	.short	(.L_28 - .L_27)
	.align		4
.L_27:
        /*0064*/ 	.word	index@(_ZN7cutlass13device_kernelIN5flash11enable_sm90INS1_16FlashAttnFwdSm90INS1_25CollectiveMainloopFwdSm90ILi2EN4cute5tupleIJNS5_1CILi1EEES8_S8_EEENS6_IJNS7_ILi128EEENS7_ILi64EEENS7_ILi256EEEEEELi256ENS_12float_e4m3_tEfNS_4arch4Sm90ELb0ELb1ELb1ELb1ELb0ELb0ELb0ELb1ELb1ELb1ELb0ELb0EEENS1_21CollectiveEpilogueFwdINS6_IJSA_SC_SB_EEES9_NS_10bfloat16_tESG_Li256ELb1ELb1ELb0ELb1EEENS1_36VarlenDynamicPersistentTileSchedulerILi128ELi64ELi256ELi128ELb0ELb1ELb1ELb1ELb0ELb1EEEEEEEEEvNT_6ParamsE)
        /*0068*/ 	.word	0x00000004


	//----- nvinfo : EIATTR_FRAME_SIZE
	.align		4
.L_28:
        /*006c*/ 	.byte	0x04, 0x11
        /*006e*/ 	.short	(.L_30 - .L_29)
	.align		4
.L_29:
        /*0070*/ 	.word	index@(_ZN7cutlass13device_kernelIN5flash11enable_sm90INS1_16FlashAttnFwdSm90INS1_25CollectiveMainloopFwdSm90ILi2EN4cute5tupleIJNS5_1CILi1EEES8_S8_EEENS6_IJNS7_ILi128EEENS7_ILi64EEENS7_ILi256EEEEEELi256ENS_12float_e4m3_tEfNS_4arch4Sm90ELb0ELb1ELb1ELb1ELb0ELb0ELb0ELb1ELb1ELb1ELb0ELb0EEENS1_21CollectiveEpilogueFwdINS6_IJSA_SC_SB_EEES9_NS_10bfloat16_tESG_Li256ELb1ELb1ELb0ELb1EEENS1_36VarlenDynamicPersistentTileSchedulerILi128ELi64ELi256ELi128ELb0ELb1ELb1ELb1ELb0ELb1EEEEEEEEEvNT_6ParamsE)
        /*0074*/ 	.word	0x00000000


	//----- nvinfo : EIATTR_REGCOUNT
	.align		4
.L_30:
        /*0078*/ 	.byte	0x04, 0x2f
        /*007a*/ 	.short	(.L_32 - .L_31)
	.align		4
.L_31:
        /*007c*/ 	.word	index@(_ZN7cutlass13device_kernelIN5flash11enable_sm90INS1_16FlashAttnFwdSm90INS1_25CollectiveMainloopFwdSm90ILi2EN4cute5tupleIJNS5_1CILi1EEES8_S8_EEENS6_IJNS7_ILi128EEENS7_ILi64EEENS7_ILi256EEEEEELi256ENS_12float_e4m3_tEfNS_4arch4Sm90ELb0ELb1ELb1ELb0ELb0ELb0ELb0ELb1ELb1ELb1ELb0ELb0EEENS1_21CollectiveEpilogueFwdINS6_IJSA_SC_SB_EEES9_NS_10bfloat16_tESG_Li256ELb0ELb1ELb0ELb1EEENS1_30DynamicPersistentTileSchedulerILi256ELi128ELb0ELb1ELb1EEEEEEEEEvNT_6ParamsE)
        /*0080*/ 	.word	0x00000004


	//----- nvinfo : EIATTR_FRAME_SIZE
	.align		4
.L_32:
        /*0084*/ 	.byte	0x04, 0x11
        /*0086*/ 	.short	(.L_34 - .L_33)
	.align		4
.L_33:
        /*0088*/ 	.word	index@(_ZN7cutlass13device_kernelIN5flash11enable_sm90INS1_16FlashAttnFwdSm90INS1_25CollectiveMainloopFwdSm90ILi2EN4cute5tupleIJNS5_1CILi1EEES8_S8_EEENS6_IJNS7_ILi128EEENS7_ILi64EEENS7_ILi256EEEEEELi256ENS_12float_e4m3_tEfNS_4arch4Sm90ELb0ELb1ELb1ELb0ELb0ELb0ELb0ELb1ELb1ELb1ELb0ELb0EEENS1_21CollectiveEpilogueFwdINS6_IJSA_SC_SB_EEES9_NS_10bfloat16_tESG_Li256ELb0ELb1ELb0ELb1EEENS1_30DynamicPersistentTileSchedulerILi256ELi128ELb0ELb1ELb1EEEEEEEEEvNT_6ParamsE)
        /*008c*/ 	.word	0x00000000


	//----- nvinfo : EIATTR_REGCOUNT
	.align		4
.L_34:
        /*0090*/ 	.byte	0x04, 0x2f
        /*0092*/ 	.short	(.L_36 - .L_35)
	.align		4
.L_35:
        /*0094*/ 	.word	index@(_ZN7cutlass13device_kernelIN5flash11enable_sm90INS1_16FlashAttnFwdSm90INS1_25CollectiveMainloopFwdSm90ILi2EN4cute5tupleIJNS5_1CILi1EEES8_S8_EEENS6_IJNS7_ILi128EEESA_NS7_ILi256EEEEEELi256ENS_12float_e4m3_tEfNS_4arch4Sm90ELb0ELb0ELb1ELb1ELb0ELb1ELb0ELb1ELb1ELb1ELb0ELb0EEENS1_21CollectiveEpilogueFwdINS6_IJSA_SB_SA_EEES9_NS_10bfloat16_tESF_Li256ELb1ELb1ELb0ELb1EEENS1_36VarlenDynamicPersistentTileSchedulerILi128ELi128ELi256ELi128ELb0ELb1ELb1ELb0ELb1ELb1EEEEEEEEEvNT_6ParamsE)
        /*0098*/ 	.word	0x00000004


	//----- nvinfo : EIATTR_FRAME_SIZE
	.align		4
.L_36:
        /*009c*/ 	.byte	0x04, 0x11
        /*009e*/ 	.short	(.L_38 - .L_37)
	.align		4
.L_37:
        /*00a0*/ 	.word	index@(_ZN7cutlass13device_kernelIN5flash11enable_sm90INS1_16FlashAttnFwdSm90INS1_25CollectiveMainloopFwdSm90ILi2EN4cute5tupleIJNS5_1CILi1EEES8_S8_EEENS6_IJNS7_ILi128EEESA_NS7_ILi256EEEEEELi256ENS_12float_e4m3_tEfNS_4arch4Sm90ELb0ELb0ELb1ELb1ELb0ELb1ELb0ELb1ELb1ELb1ELb0ELb0EEENS1_21CollectiveEpilogueFwdINS6_IJSA_SB_SA_EEES9_NS_10bfloat16_tESF_Li256ELb1ELb1ELb0ELb1EEENS1_36VarlenDynamicPersistentTileSchedulerILi128ELi128ELi256ELi128ELb0ELb1ELb1ELb0ELb1ELb1EEEEEEEEEvNT_6ParamsE)
        /*00a4*/ 	.word	0x00000000


	//----- nvinfo : EIATTR_REGCOUNT
	.align		4
.L_38:
        /*00a8*/ 	.byte	0x04, 0x2f
        /*00aa*/ 	.short	(.L_40 - .L_39)
	.align		4
.L_39:
        /*00ac*/ 	.word	index@(_ZN7cutlass13device_kernelIN5flash11enable_sm90INS1_16FlashAttnFwdSm90INS1_25CollectiveMainloopFwdSm90ILi2EN4cute5tupleIJNS5_1CILi1EEES8_S8_EEENS6_IJNS7_ILi128EEESA_NS7_ILi256EEEEEELi256ENS_12float_e4m3_tEfNS_4arch4Sm90ELb0ELb0ELb1ELb1ELb0ELb0ELb0ELb1ELb1ELb1ELb0ELb0EEENS1_21CollectiveEpilogueFwdINS6_IJSA_SB_SA_EEES9_NS_10bfloat16_tESF_Li256ELb1ELb1ELb0ELb1EEENS1_36VarlenDynamicPersistentTileSchedulerILi128ELi128ELi256ELi128ELb0ELb1ELb1ELb0ELb1ELb1EEEEEEEEEvNT_6ParamsE)
        /*00b0*/ 	.word	0x00000004


	//----- nvinfo : EIATTR_FRAME_SIZE
	.align		4
.L_40:
        /*00b4*/ 	.byte	0x04, 0x11
        /*00b6*/ 	.short	(.L_42 - .L_41)
	.align		4
.L_41:
        /*00b8*/ 	.word	index@(_ZN7cutlass13device_kernelIN5flash11enable_sm90INS1_16FlashAttnFwdSm90INS1_25CollectiveMainloopFwdSm90ILi2EN4cute5tupleIJNS5_1CILi1EEES8_S8_EEENS6_IJNS7_ILi128EEESA_NS7_ILi256EEEEEELi256ENS_12float_e4m3_tEfNS_4arch4Sm90ELb0ELb0ELb1ELb1ELb0ELb0ELb0ELb1ELb1ELb1ELb0ELb0EEENS1_21CollectiveEpilogueFwdINS6_IJSA_SB_SA_EEES9_NS_10bfloat16_tESF_Li256ELb1ELb1ELb0ELb1EEENS1_36VarlenDynamicPersistentTileSchedulerILi128ELi128ELi256ELi128ELb0ELb1ELb1ELb0ELb1ELb1EEEEEEEEEvNT_6ParamsE)
        /*00bc*/ 	.word	0x00000000


	//----- nvinfo : EIATTR_REGCOUNT
	.align		4
.L_42:
        /*00c0*/ 	.byte	0x04, 0x2f
        /*00c2*/ 	.short	(.L_44 - .L_43)
	.align		4
.L_43:
        /*00c4*/ 	.word	index@(_ZN7cutlass13device_kernelIN5flash11enable_sm90INS1_16FlashAttnFwdSm90INS1_25CollectiveMainloopFwdSm90ILi2EN4cute5tupleIJNS5_1CILi1EEES8_S8_EEENS6_IJNS7_ILi128EEESA_NS7_ILi256EEEEEELi256ENS_12float_e4m3_tEfNS_4arch4Sm90ELb0ELb0ELb1ELb0ELb0ELb0ELb0ELb1ELb1ELb1ELb0ELb0EEENS1_21CollectiveEpilogueFwdINS6_IJSA_SB_SA_EEES9_NS_10bfloat16_tESF_Li256ELb0ELb1ELb0ELb1EEENS1_29StaticPersistentTileSchedulerILb0EEEEEEEEEvNT_6ParamsE)
        /*00c8*/ 	.word	0x00000004


	//----- nvinfo : EIATTR_FRAME_SIZE
	.align		4
.L_44:
        /*00cc*/ 	.byte	0x04, 0x11
        /*00ce*/ 	.short	(.L_46 - .L_45)
	.align		4
.L_45:
        /*00d0*/ 	.word	index@(_ZN7cutlass13device_kernelIN5flash11enable_sm90INS1_16FlashAttnFwdSm90INS1_25CollectiveMainloopFwdSm90ILi2EN4cute5tupleIJNS5_1CILi1EEES8_S8_EEENS6_IJNS7_ILi128EEESA_NS7_ILi256EEEEEELi256ENS_12float_e4m3_tEfNS_4arch4Sm90ELb0ELb0ELb1ELb0ELb0ELb0ELb0ELb1ELb1ELb1ELb0ELb0EEENS1_21CollectiveEpilogueFwdINS6_IJSA_SB_SA_EEES9_NS_10bfloat16_tESF_Li256ELb0ELb1ELb0ELb1EEENS1_29StaticPersistentTileSchedulerILb0EEEEEEEEEvNT_6ParamsE)
        /*00d4*/ 	.word	0x00000000


	//----- nvinfo : EIATTR_MIN_STACK_SIZE
	.align		4
.L_46:
        /*00d8*/ 	.byte	0x04, 0x12
        /*00da*/ 	.short	(.L_48 - .L_47)
	.align		4
.L_47:
        /*00dc*/ 	.word	index@(_ZN7cutlass13device_kernelIN5flash11enable_sm90INS1_16FlashAttnFwdSm90INS1_25CollectiveMainloopFwdSm90ILi2EN4cute5tupleIJNS5_1CILi1EEES8_S8_EEENS6_IJNS7_ILi128EEESA_NS7_ILi256EEEEEELi256ENS_12float_e4m3_tEfNS_4arch4Sm90ELb0ELb0ELb1ELb0ELb0ELb0ELb0ELb1ELb1ELb1ELb0ELb0EEENS1_21CollectiveEpilogueFwdINS6_IJSA_SB_SA_EEES9_NS_10bfloat16_tESF_Li256ELb0ELb1ELb0ELb1EEENS1_29StaticPersistentTileSchedulerILb0EEEEEEEEEvNT_6ParamsE)
        /*00e0*/ 	.word	0x00000000


	//----- nvinfo : EIATTR_MIN_STACK_SIZE
	.align		4
.L_48:
        /*00e4*/ 	.byte	0x04, 0x12
        /*00e6*/ 	.short	(.L_50 - .L_49)
	.align		4
.L_49:
        /*00e8*/ 	.word	index@(_ZN7cutlass13device_kernelIN5flash11enable_sm90INS1_16FlashAttnFwdSm90INS1_25CollectiveMainloopFwdSm90ILi2EN4cute5tupleIJNS5_1CILi1EEES8_S8_EEENS6_IJNS7_ILi128EEESA_NS7_ILi256EEEEEELi256ENS_12float_e4m3_tEfNS_4arch4Sm90ELb0ELb0ELb1ELb1ELb0ELb0ELb0ELb1ELb1ELb1ELb0ELb0EEENS1_21CollectiveEpilogueFwdINS6_IJSA_SB_SA_EEES9_NS_10bfloat16_tESF_Li256ELb1ELb1ELb0ELb1EEENS1_36VarlenDynamicPersistentTileSchedulerILi128ELi128ELi256ELi128ELb0ELb1ELb1ELb0ELb1ELb1EEEEEEEEEvNT_6ParamsE)
        /*00ec*/ 	.word	0x00000000


	//----- nvinfo : EIATTR_MIN_STACK_SIZE
	.align		4
.L_50:
        /*00f0*/ 	.byte	0x04, 0x12
        /*00f2*/ 	.short	(.L_52 - .L_51)
	.align		4
.L_51:
        /*00f4*/ 	.word	index@(_ZN7cutlass13device_kernelIN5flash11enable_sm90INS1_16FlashAttnFwdSm90INS1_25CollectiveMainloopFwdSm90ILi2EN4cute5tupleIJNS5_1CILi1EEES8_S8_EEENS6_IJNS7_ILi128EEESA_NS7_ILi256EEEEEELi256ENS_12float_e4m3_tEfNS_4arch4Sm90ELb0ELb0ELb1ELb1ELb0ELb1ELb0ELb1ELb1ELb1ELb0ELb0EEENS1_21CollectiveEpilogueFwdINS6_IJSA_SB_SA_EEES9_NS_10bfloat16_tESF_Li256ELb1ELb1ELb0ELb1EEENS1_36VarlenDynamicPersistentTileSchedulerILi128ELi128ELi256ELi128ELb0ELb1ELb1ELb0ELb1ELb1EEEEEEEEEvNT_6ParamsE)
        /*00f8*/ 	.word	0x00000000


	//----- nvinfo : EIATTR_MIN_STACK_SIZE
	.align		4
.L_52:
        /*00fc*/ 	.byte	0x04, 0x12
        /*00fe*/ 	.short	(.L_54 - .L_53)
	.align		4
.L_53:
        /*0100*/ 	.word	index@(_ZN7cutlass13device_kernelIN5flash11enable_sm90INS1_16FlashAttnFwdSm90INS1_25CollectiveMainloopFwdSm90ILi2EN4cute5tupleIJNS5_1CILi1EEES8_S8_EEENS6_IJNS7_ILi128EEENS7_ILi64EEENS7_ILi256EEEEEELi256ENS_12float_e4m3_tEfNS_4arch4Sm90ELb0ELb1ELb1ELb0ELb0ELb0ELb0ELb1ELb1ELb1ELb0ELb0EEENS1_21CollectiveEpilogueFwdINS6_IJSA_SC_SB_EEES9_NS_10bfloat16_tESG_Li256ELb0ELb1ELb0ELb1EEENS1_30DynamicPersistentTileSchedulerILi256ELi128ELb0ELb1ELb1EEEEEEEEEvNT_6ParamsE)
        /*0104*/ 	.word	0x00000000


	//----- nvinfo : EIATTR_MIN_STACK_SIZE
	.align		4
.L_54:
        /*0108*/ 	.byte	0x04, 0x12
        /*010a*/ 	.short	(.L_56 - .L_55)
	.align		4
.L_55:
        /*010c*/ 	.word	index@(_ZN7cutlass13device_kernelIN5flash11enable_sm90INS1_16FlashAttnFwdSm90INS1_25CollectiveMainloopFwdSm90ILi2EN4cute5tupleIJNS5_1CILi1EEES8_S8_EEENS6_IJNS7_ILi128EEENS7_ILi64EEENS7_ILi256EEEEEELi256ENS_12float_e4m3_tEfNS_4arch4Sm90ELb0ELb1ELb1ELb1ELb0ELb0ELb0ELb1ELb1ELb1ELb0ELb0EEENS1_21CollectiveEpilogueFwdINS6_IJSA_SC_SB_EEES9_NS_10bfloat16_tESG_Li256ELb1ELb1ELb0ELb1EEENS1_36VarlenDynamicPersistentTileSchedulerILi128ELi64ELi256ELi128ELb0ELb1ELb1ELb1ELb0ELb1EEEEEEEEEvNT_6ParamsE)
        /*0110*/ 	.word	0x00000000


	//----- nvinfo : EIATTR_MIN_STACK_SIZE
	.align		4
.L_56:
        /*0114*/ 	.byte	0x04, 0x12
        /*0116*/ 	.short	(.L_58 - .L_57)
	.align		4
.L_57:
        /*0118*/ 	.word	index@(_ZN7cutlass13device_kernelIN5flash11enable_sm90INS1_16FlashAttnFwdSm90INS1_25CollectiveMainloopFwdSm90ILi2EN4cute5tupleIJNS5_1CILi1EEES8_S8_EEENS6_IJNS7_ILi128EEENS7_ILi64EEENS7_ILi256EEEEEELi256ENS_12float_e4m3_tEfNS_4arch4Sm90ELb0ELb1ELb1ELb1ELb0ELb1ELb0ELb1ELb1ELb1ELb0ELb0EEENS1_21CollectiveEpilogueFwdINS6_IJSA_SC_SB_EEES9_NS_10bfloat16_tESG_Li256ELb1ELb1ELb0ELb1EEENS1_36VarlenDynamicPersistentTileSchedulerILi128ELi64ELi256ELi128ELb0ELb1ELb1ELb1ELb0ELb1EEEEEEEEEvNT_6ParamsE)
        /*011c*/ 	.word	0x00000000


	//----- nvinfo : EIATTR_MIN_STACK_SIZE
	.align		4
.L_58:
        /*0120*/ 	.byte	0x04, 0x12
        /*0122*/ 	.short	(.L_60 - .L_59)
	.align		4
.L_59:
        /*0124*/ 	.word	index@(_ZN7cutlass13device_kernelIN5flash11enable_sm90INS1_16FlashAttnFwdSm90INS1_25CollectiveMainloopFwdSm90ILi2EN4cute5tupleIJNS5_1CILi1EEES8_S8_EEENS6_IJNS7_ILi128EEESA_NS7_ILi256EEEEEELi256ENS_12float_e4m3_tEfNS_4arch4Sm90ELb1ELb0ELb1ELb0ELb0ELb0ELb0ELb1ELb1ELb1ELb0ELb0EEENS1_21CollectiveEpilogueFwdINS6_IJSA_SB_SA_EEES9_NS_10bfloat16_tESF_Li256ELb0ELb1ELb0ELb1EEENS1_30DynamicPersistentTileSchedulerILi256ELi128ELb0ELb1ELb1EEEEEEEEEvNT_6ParamsE)
        /*0128*/ 	.word	0x00000000


	//----- nvinfo : EIATTR_MIN_STACK_SIZE
	.align		4
.L_60:
        /*012c*/ 	.byte	0x04, 0x12
        /*012e*/ 	.short	(.L_62 - .L_61)
	.align		4
.L_61:
        /*0130*/ 	.word	index@(_ZN7cutlass13device_kernelIN5flash11enable_sm90INS1_16FlashAttnFwdSm90INS1_25CollectiveMainloopFwdSm90ILi2EN4cute5tupleIJNS5_1CILi1EEES8_S8_EEENS6_IJNS7_ILi128EEESA_NS7_ILi256EEEEEELi256ENS_12float_e4m3_tEfNS_4arch4Sm90ELb1ELb0ELb1ELb1ELb0ELb0ELb0ELb1ELb1ELb1ELb0ELb0EEENS1_21CollectiveEpilogueFwdINS6_IJSA_SB_SA_EEES9_NS_10bfloat16_tESF_Li256ELb1ELb1ELb0ELb1EEENS1_36VarlenDynamicPersistentTileSchedulerILi128ELi128ELi256ELi128ELb0ELb1ELb1ELb1ELb1ELb1EEEEEEEEEvNT_6ParamsE)
        /*0134*/ 	.word	0x00000000


	//----- nvinfo : EIATTR_MIN_STACK_SIZE
	.align		4
.L_62:
        /*0138*/ 	.byte	0x04, 0x12
        /*013a*/ 	.short	(.L_64 - .L_63)
	.align		4
.L_63:
        /*013c*/ 	.word	index@(_ZN7cutlass13device_kernelIN5flash11enable_sm90INS1_16FlashAttnFwdSm90INS1_25CollectiveMainloopFwdSm90ILi2EN4cute5tupleIJNS5_1CILi1EEES8_S8_EEENS6_IJNS7_ILi128EEESA_NS7_ILi256EEEEEELi256ENS_12float_e4m3_tEfNS_4arch4Sm90ELb1ELb0ELb1ELb1ELb0ELb1ELb0ELb1ELb1ELb1ELb0ELb0EEENS1_21CollectiveEpilogueFwdINS6_IJSA_SB_SA_EEES9_NS_10bfloat16_tESF_Li256ELb1ELb1ELb0ELb1EEENS1_36VarlenDynamicPersistentTileSchedulerILi128ELi128ELi256ELi128ELb0ELb1ELb1ELb1ELb1ELb1EEEEEEEEEvNT_6ParamsE)
        /*0140*/ 	.word	0x00000000
.L_64:


//--------------------- .nv.compat                --------------------------
	.section	.nv.compat,"",@"SHT_CUDA_COMPAT_INFO"
	.align	4
        /*0000*/ 	.byte	0x02, 0x09, 0x01, 0x00, 0x02, 0x02, 0x01, 0x00, 0x02, 0x05, 0x05, 0x00, 0x03, 0x07, 0x01, 0x01
        /*0010*/ 	.byte	0x02, 0x03, 0x00, 0x00, 0x02, 0x06, 0x01, 0x00, 0x04, 0x0b, 0x08, 0x00, 0x00, 0x00, 0x00, 0x00
        /*0020*/ 	.byte	0x00, 0x00, 0x00, 0x00


//--------------------- .nv.info._ZN7cutlass13device_kernelIN5flash11enable_sm90INS1_16FlashAttnFwdSm90INS1_25CollectiveMainloopFwdSm90ILi2EN4cute5tupleIJNS5_1CILi1EEES8_S8_EEENS6_IJNS7_ILi128EEESA_NS7_ILi256EEEEEELi256ENS_12float_e4m3_tEfNS_4arch4Sm90ELb0ELb0ELb1ELb0ELb0ELb0ELb0ELb1ELb1ELb1ELb0ELb0EEENS1_21CollectiveEpilogueFwdINS6_IJSA_SB_SA_EEES9_NS_10bfloat16_tESF_Li256ELb0ELb1ELb0ELb1EEENS1_29StaticPersistentTileSchedulerILb0EEEEEEEEEvNT_6ParamsE --------------------------
	.section	.nv.info._ZN7cutlass13device_kernelIN5flash11enable_sm90INS1_16FlashAttnFwdSm90INS1_25CollectiveMainloopFwdSm90ILi2EN4cute5tupleIJNS5_1CILi1EEES8_S8_EEENS6_IJNS7_ILi128EEESA_NS7_ILi256EEEEEELi256ENS_12float_e4m3_tEfNS_4arch4Sm90ELb0ELb0ELb1ELb0ELb0ELb0ELb0ELb1ELb1ELb1ELb0ELb0EEENS1_21CollectiveEpilogueFwdINS6_IJSA_SB_SA_EEES9_NS_10bfloat16_tESF_Li256ELb0ELb1ELb0ELb1EEENS1_29StaticPersistentTileSchedulerILb0EEEEEEEEEvNT_6ParamsE,"",@"SHT_CUDA_INFO"
	.sectionflags	@""
	.align	4


	//----- nvinfo : EIATTR_CUDA_API_VERSION
	.align		4
        /*0000*/ 	.byte	0x04, 0x37
        /*0002*/ 	.short	(.L_66 - .L_65)
.L_65:
        /*0004*/ 	.word	0x00000082


	//----- nvinfo : EIATTR_KPARAM_INFO
	.align		4
.L_66:
        /*0008*/ 	.byte	0x04, 0x17
        /*000a*/ 	.short	(.L_68 - .L_67)
.L_67:
        /*000c*/ 	.word	0x00000000
        /*0010*/ 	.short	0x0000
        /*0012*/ 	.short	0x0000
        /*0014*/ 	.byte	0x00, 0xf0, 0x01, 0x28


	//----- nvinfo : EIATTR_SPARSE_MMA_MASK
	.align		4
.L_68:
        /*0018*/ 	.byte	0x03, 0x50
        /*001a*/ 	.short	0x0000


	//----- nvinfo : EIATTR_MAXREG_COUNT
	.align		4
        /*001c*/ 	.byte	0x03, 0x1b
        /*001e*/ 	.short	0x00a8


	//----- nvinfo : EIATTR_MERCURY_ISA_VERSION
	.align		4
        /*0020*/ 	.byte	0x03, 0x5f
        /*0022*/ 	.short	0x0101


	//----- nvinfo : EIATTR_VRC_CTA_INIT_COUNT
	.align		4
        /*0024*/ 	.byte	0x02, 0x4a
	.zero		1
	.zero		1


	//----- nvinfo : EIATTR_EXIT_INSTR_OFFSETS
	.align		4
        /*0028*/ 	.byte	0x04, 0x1c
        /*002a*/ 	.short	(.L_70 - .L_69)


	//   ....[0]....
.L_69:
        /*002c*/ 	.word	0x00000010


	//----- nvinfo : EIATTR_MAX_THREADS
	.align		4
.L_70:
        /*0030*/ 	.byte	0x04, 0x05
        /*0032*/ 	.short	(.L_72 - .L_71)
.L_71:
        /*0034*/ 	.word	0x00000180
        /*0038*/ 	.word	0x00000001
        /*003c*/ 	.word	0x00000001


	//----- nvinfo : EIATTR_CBANK_PARAM_SIZE
	.align		4
.L_72:
        /*0040*/ 	.byte	0x03, 0x19
        /*0042*/ 	.short	0x0a00


	//----- nvinfo : EIATTR_PARAM_CBANK
	.align		4
        /*0044*/ 	.byte	0x04, 0x0a
        /*0046*/ 	.short	(.L_74 - .L_73)
	.align		4
.L_73:
        /*0048*/ 	.word	index@(.nv.constant0._ZN7cutlass13device_kernelIN5flash11enable_sm90INS1_16FlashAttnFwdSm90INS1_25CollectiveMainloopFwdSm90ILi2EN4cute5tupleIJNS5_1CILi1EEES8_S8_EEENS6_IJNS7_ILi128EEESA_NS7_ILi256EEEEEELi256ENS_12float_e4m3_tEfNS_4arch4Sm90ELb0ELb0ELb1ELb0ELb0ELb0ELb0ELb1ELb1ELb1ELb0ELb0EEENS1_21CollectiveEpilogueFwdINS6_IJSA_SB_SA_EEES9_NS_10bfloat16_tESF_Li256ELb0ELb1ELb0ELb1EEENS1_29StaticPersistentTileSchedulerILb0EEEEEEEEEvNT_6ParamsE)
        /*004c*/ 	.short	0x0380
        /*004e*/ 	.short	0x0a00


	//----- nvinfo : EIATTR_SW_WAR
	.align		4
.L_74:
        /*0050*/ 	.byte	0x04, 0x36
        /*0052*/ 	.short	(.L_76 - .L_75)
.L_75:
        /*0054*/ 	.word	0x00000008
.L_76:


//--------------------- .nv.info._ZN7cutlass13device_kernelIN5flash11enable_sm90INS1_16FlashAttnFwdSm90INS1_25CollectiveMainloopFwdSm90ILi2EN4cute5tupleIJNS5_1CILi1EEES8_S8_EEENS6_IJNS7_ILi128EEESA_NS7_ILi256EEEEEELi256ENS_12float_e4m3_tEfNS_4arch4Sm90ELb0ELb0ELb1ELb1ELb0ELb0ELb0ELb1ELb1ELb1ELb0ELb0EEENS1_21CollectiveEpilogueFwdINS6_IJSA_SB_SA_EEES9_NS_10bfloat16_tESF_Li256ELb1ELb1ELb0ELb1EEENS1_36VarlenDynamicPersistentTileSchedulerILi128ELi128ELi256ELi128ELb0ELb1ELb1ELb0ELb1ELb1EEEEEEEEEvNT_6ParamsE --------------------------
	.section	.nv.info._ZN7cutlass13device_kernelIN5flash11enable_sm90INS1_16FlashAttnFwdSm90INS1_25CollectiveMainloopFwdSm90ILi2EN4cute5tupleIJNS5_1CILi1EEES8_S8_EEENS6_IJNS7_ILi128EEESA_NS7_ILi256EEEEEELi256ENS_12float_e4m3_tEfNS_4arch4Sm90ELb0ELb0ELb1ELb1ELb0ELb0ELb0ELb1ELb1ELb1ELb0ELb0EEENS1_21CollectiveEpilogueFwdINS6_IJSA_SB_SA_EEES9_NS_10bfloat16_tESF_Li256ELb1ELb1ELb0ELb1EEENS1_36VarlenDynamicPersistentTileSchedulerILi128ELi128ELi256ELi128ELb0ELb1ELb1ELb0ELb1ELb1EEEEEEEEEvNT_6ParamsE,"",@"SHT_CUDA_INFO"
	.sectionflags	@""
	.align	4


	//----- nvinfo : EIATTR_CUDA_API_VERSION
	.align		4
        /*0000*/ 	.byte	0x04, 0x37
        /*0002*/ 	.short	(.L_78 - .L_77)
.L_77:
        /*0004*/ 	.word	0x00000082


	//----- nvinfo : EIATTR_KPARAM_INFO
	.align		4
.L_78:
        /*0008*/ 	.byte	0x04, 0x17
        /*000a*/ 	.short	(.L_80 - .L_79)
.L_79:
        /*000c*/ 	.word	0x00000000
        /*0010*/ 	.short	0x0000
        /*0012*/ 	.short	0x0000
        /*0014*/ 	.byte	0x00, 0xf0, 0x01, 0x2a


	//----- nvinfo : EIATTR_SPARSE_MMA_MASK
	.align		4
.L_80:
        /*0018*/ 	.byte	0x03, 0x50
        /*001a*/ 	.short	0x0000


	//----- nvinfo : EIATTR_MAXREG_COUNT
	.align		4
        /*001c*/ 	.byte	0x03, 0x1b
        /*001e*/ 	.short	0x00a8


	//----- nvinfo : EIATTR_MERCURY_ISA_VERSION
	.align		4
        /*0020*/ 	.byte	0x03, 0x5f
        /*0022*/ 	.short	0x0101


	//----- nvinfo : EIATTR_VRC_CTA_INIT_COUNT
	.align		4
        /*0024*/ 	.byte	0x02, 0x4a
	.zero		1
	.zero		1


	//----- nvinfo : EIATTR_EXIT_INSTR_OFFSETS
	.align		4
        /*0028*/ 	.byte	0x04, 0x1c
        /*002a*/ 	.short	(.L_82 - .L_81)


	//   ....[0]....
.L_81:
        /*002c*/ 	.word	0x00000010


	//----- nvinfo : EIATTR_MAX_THREADS
	.align		4
.L_82:
        /*0030*/ 	.byte	0x04, 0x05
        /*0032*/ 	.short	(.L_84 - .L_83)
.L_83:
        /*0034*/ 	.word	0x00000180
        /*0038*/ 	.word	0x00000001
        /*003c*/ 	.word	0x00000001


	//----- nvinfo : EIATTR_CBANK_PARAM_SIZE
	.align		4
.L_84:
        /*0040*/ 	.byte	0x03, 0x19
        /*0042*/ 	.short	0x0a80


	//----- nvinfo : EIATTR_PARAM_CBANK
	.align		4
        /*0044*/ 	.byte	0x04, 0x0a
        /*0046*/ 	.short	(.L_86 - .L_85)
	.align		4
.L_85:
        /*0048*/ 	.word	index@(.nv.constant0._ZN7cutlass13device_kernelIN5flash11enable_sm90INS1_16FlashAttnFwdSm90INS1_25CollectiveMainloopFwdSm90ILi2EN4cute5tupleIJNS5_1CILi1EEES8_S8_EEENS6_IJNS7_ILi128EEESA_NS7_ILi256EEEEEELi256ENS_12float_e4m3_tEfNS_4arch4Sm90ELb0ELb0ELb1ELb1ELb0ELb0ELb0ELb1ELb1ELb1ELb0ELb0EEENS1_21CollectiveEpilogueFwdINS6_IJSA_SB_SA_EEES9_NS_10bfloat16_tESF_Li256ELb1ELb1ELb0ELb1EEENS1_36VarlenDynamicPersistentTileSchedulerILi128ELi128ELi256ELi128ELb0ELb1ELb1ELb0ELb1ELb1EEEEEEEEEvNT_6ParamsE)
        /*004c*/ 	.short	0x0380
        /*004e*/ 	.short	0x0a80


	//----- nvinfo : EIATTR_SW_WAR
	.align		4
.L_86:
        /*0050*/ 	.byte	0x04, 0x36
        /*0052*/ 	.short	(.L_88 - .L_87)
.L_87:
        /*0054*/ 	.word	0x00000008
.L_88:


//--------------------- .nv.info._ZN7cutlass13device_kernelIN5flash11enable_sm90INS1_16FlashAttnFwdSm90INS1_25CollectiveMainloopFwdSm90ILi2EN4cute5tupleIJNS5_1CILi1EEES8_S8_EEENS6_IJNS7_ILi128EEESA_NS7_ILi256EEEEEELi256ENS_12float_e4m3_tEfNS_4arch4Sm90ELb0ELb0ELb1ELb1ELb0ELb1ELb0ELb1ELb1ELb1ELb0ELb0EEENS1_21CollectiveEpilogueFwdINS6_IJSA_SB_SA_EEES9_NS_10bfloat16_tESF_Li256ELb1ELb1ELb0ELb1EEENS1_36VarlenDynamicPersistentTileSchedulerILi128ELi128ELi256ELi128ELb0ELb1ELb1ELb0ELb1ELb1EEEEEEEEEvNT_6ParamsE --------------------------
	.section	.nv.info._ZN7cutlass13device_kernelIN5flash11enable_sm90INS1_16FlashAttnFwdSm90INS1_25CollectiveMainloopFwdSm90ILi2EN4cute5tupleIJNS5_1CILi1EEES8_S8_EEENS6_IJNS7_ILi128EEESA_NS7_ILi256EEEEEELi256ENS_12float_e4m3_tEfNS_4arch4Sm90ELb0ELb0ELb1ELb1ELb0ELb1ELb0ELb1ELb1ELb1ELb0ELb0EEENS1_21CollectiveEpilogueFwdINS6_IJSA_SB_SA_EEES9_NS_10bfloat16_tESF_Li256ELb1ELb1ELb0ELb1EEENS1_36VarlenDynamicPersistentTileSchedulerILi128ELi128ELi256ELi128ELb0ELb1ELb1ELb0ELb1ELb1EEEEEEEEEvNT_6ParamsE,"",@"SHT_CUDA_INFO"
	.sectionflags	@""
	.align	4


	//----- nvinfo : EIATTR_CUDA_API_VERSION
	.align		4
        /*0000*/ 	.byte	0x04, 0x37
        /*0002*/ 	.short	(.L_90 - .L_89)
.L_89:
        /*0004*/ 	.word	0x00000082


	//----- nvinfo : EIATTR_KPARAM_INFO
	.align		4
.L_90:
        /*0008*/ 	.byte	0x04, 0x17
        /*000a*/ 	.short	(.L_92 - .L_91)
.L_91:
        /*000c*/ 	.word	0x00000000
        /*0010*/ 	.short	0x0000
        /*0012*/ 	.short	0x0000
        /*0014*/ 	.byte	0x00, 0xf0, 0x01, 0x2a


	//----- nvinfo : EIATTR_SPARSE_MMA_MASK
	.align		4
.L_92:
        /*0018*/ 	.byte	0x03, 0x50
        /*001a*/ 	.short	0x0000


	//----- nvinfo : EIATTR_MAXREG_COUNT
	.align		4
        /*001c*/ 	.byte	0x03, 0x1b
        /*001e*/ 	.short	0x00a8


	//----- nvinfo : EIATTR_MERCURY_ISA_VERSION
	.align		4
        /*0020*/ 	.byte	0x03, 0x5f
        /*0022*/ 	.short	0x0101


	//----- nvinfo : EIATTR_VRC_CTA_INIT_COUNT
	.align		4
        /*0024*/ 	.byte	0x02, 0x4a
	.zero		1
	.zero		1


	//----- nvinfo : EIATTR_EXIT_INSTR_OFFSETS
	.align		4
        /*0028*/ 	.byte	0x04, 0x1c
        /*002a*/ 	.short	(.L_94 - .L_93)


	//   ....[0]....
.L_93:
        /*002c*/ 	.word	0x00000010


	//----- nvinfo : EIATTR_MAX_THREADS
	.align		4
.L_94:
        /*0030*/ 	.byte	0x04, 0x05
        /*0032*/ 	.short	(.L_96 - .L_95)
.L_95:
        /*0034*/ 	.word	0x00000180
        /*0038*/ 	.word	0x00000001
        /*003c*/ 	.word	0x00000001


	//----- nvinfo : EIATTR_CBANK_PARAM_SIZE
	.align		4
.L_96:
        /*0040*/ 	.byte	0x03, 0x19
        /*0042*/ 	.short	0x0a80


	//----- nvinfo : EIATTR_PARAM_CBANK
	.align		4
        /*0044*/ 	.byte	0x04, 0x0a
        /*0046*/ 	.short	(.L_98 - .L_97)
	.align		4
.L_97:
        /*0048*/ 	.word	index@(.nv.constant0._ZN7cutlass13device_kernelIN5flash11enable_sm90INS1_16FlashAttnFwdSm90INS1_25CollectiveMainloopFwdSm90ILi2EN4cute5tupleIJNS5_1CILi1EEES8_S8_EEENS6_IJNS7_ILi128EEESA_NS7_ILi256EEEEEELi256ENS_12float_e4m3_tEfNS_4arch4Sm90ELb0ELb0ELb1ELb1ELb0ELb1ELb0ELb1ELb1ELb1ELb0ELb0EEENS1_21CollectiveEpilogueFwdINS6_IJSA_SB_SA_EEES9_NS_10bfloat16_tESF_Li256ELb1ELb1ELb0ELb1EEENS1_36VarlenDynamicPersistentTileSchedulerILi128ELi128ELi256ELi128ELb0ELb1ELb1ELb0ELb1ELb1EEEEEEEEEvNT_6ParamsE)
        /*004c*/ 	.short	0x0380
        /*004e*/ 	.short	0x0a80


	//----- nvinfo : EIATTR_SW_WAR
	.align		4
.L_98:
        /*0050*/ 	.byte	0x04, 0x36
        /*0052*/ 	.short	(.L_100 - .L_99)
.L_99:
        /*0054*/ 	.word	0x00000008
.L_100:


//--------------------- .nv.info._ZN7cutlass13device_kernelIN5flash11enable_sm90INS1_16FlashAttnFwdSm90INS1_25CollectiveMainloopFwdSm90ILi2EN4cute5tupleIJNS5_1CILi1EEES8_S8_EEENS6_IJNS7_ILi128EEENS7_ILi64EEENS7_ILi256EEEEEELi256ENS_12float_e4m3_tEfNS_4arch4Sm90ELb0ELb1ELb1ELb0ELb0ELb0ELb0ELb1ELb1ELb1ELb0ELb0EEENS1_21CollectiveEpilogueFwdINS6_IJSA_SC_SB_EEES9_NS_10bfloat16_tESG_Li256ELb0ELb1ELb0ELb1EEENS1_30DynamicPersistentTileSchedulerILi256ELi128ELb0ELb1ELb1EEEEEEEEEvNT_6ParamsE --------------------------
	.section	.nv.info._ZN7cutlass13device_kernelIN5flash11enable_sm90INS1_16FlashAttnFwdSm90INS1_25CollectiveMainloopFwdSm90ILi2EN4cute5tupleIJNS5_1CILi1EEES8_S8_EEENS6_IJNS7_ILi128EEENS7_ILi64EEENS7_ILi256EEEEEELi256ENS_12float_e4m3_tEfNS_4arch4Sm90ELb0ELb1ELb1ELb0ELb0ELb0ELb0ELb1ELb1ELb1ELb0ELb0EEENS1_21CollectiveEpilogueFwdINS6_IJSA_SC_SB_EEES9_NS_10bfloat16_tESG_Li256ELb0ELb1ELb0ELb1EEENS1_30DynamicPersistentTileSchedulerILi256ELi128ELb0ELb1ELb1EEEEEEEEEvNT_6ParamsE,"",@"SHT_CUDA_INFO"
	.sectionflags	@""
	.align	4


	//----- nvinfo : EIATTR_CUDA_API_VERSION
	.align		4
        /*0000*/ 	.byte	0x04, 0x37
        /*0002*/ 	.short	(.L_102 - .L_101)
.L_101:
        /*0004*/ 	.word	0x00000082


	//----- nvinfo : EIATTR_KPARAM_INFO
	.align		4
.L_102:
        /*0008*/ 	.byte	0x04, 0x17
        /*000a*/ 	.short	(.L_104 - .L_103)
.L_103:
        /*000c*/ 	.word	0x00000000
        /*0010*/ 	.short	0x0000
        /*0012*/ 	.short	0x0000
        /*0014*/ 	.byte	0x00, 0xf0, 0x01, 0x2a


	//----- nvinfo : EIATTR_SPARSE_MMA_MASK
	.align		4
.L_104:
        /*0018*/ 	.byte	0x03, 0x50
        /*001a*/ 	.short	0x0000


	//----- nvinfo : EIATTR_MAXREG_COUNT
	.align		4
        /*001c*/ 	.byte	0x03, 0x1b
        /*001e*/ 	.short	0x00a8


	//----- nvinfo : EIATTR_MERCURY_ISA_VERSION
	.align		4
        /*0020*/ 	.byte	0x03, 0x5f
        /*0022*/ 	.short	0x0101


	//----- nvinfo : EIATTR_VRC_CTA_INIT_COUNT
	.align		4
        /*0024*/ 	.byte	0x02, 0x4a
	.zero		1
	.zero		1


	//----- nvinfo : EIATTR_EXIT_INSTR_OFFSETS
	.align		4
        /*0028*/ 	.byte	0x04, 0x1c
        /*002a*/ 	.short	(.L_106 - .L_105)


	//   ....[0]....
.L_105:
        /*002c*/ 	.word	0x00000010


	//----- nvinfo : EIATTR_MAX_THREADS
	.align		4
.L_106:
        /*0030*/ 	.byte	0x04, 0x05
        /*0032*/ 	.short	(.L_108 - .L_107)
.L_107:
        /*0034*/ 	.word	0x00000180
        /*0038*/ 	.word	0x00000001
        /*003c*/ 	.word	0x00000001


	//----- nvinfo : EIATTR_CBANK_PARAM_SIZE
	.align		4
.L_108:
        /*0040*/ 	.byte	0x03, 0x19
        /*0042*/ 	.short	0x0a80


	//----- nvinfo : EIATTR_PARAM_CBANK
	.align		4
        /*0044*/ 	.byte	0x04, 0x0a
        /*0046*/ 	.short	(.L_110 - .L_109)
	.align		4
.L_109:
        /*0048*/ 	.word	index@(.nv.constant0._ZN7cutlass13device_kernelIN5flash11enable_sm90INS1_16FlashAttnFwdSm90INS1_25CollectiveMainloopFwdSm90ILi2EN4cute5tupleIJNS5_1CILi1EEES8_S8_EEENS6_IJNS7_ILi128EEENS7_ILi64EEENS7_ILi256EEEEEELi256ENS_12float_e4m3_tEfNS_4arch4Sm90ELb0ELb1ELb1ELb0ELb0ELb0ELb0ELb1ELb1ELb1ELb0ELb0EEENS1_21CollectiveEpilogueFwdINS6_IJSA_SC_SB_EEES9_NS_10bfloat16_tESG_Li256ELb0ELb1ELb0ELb1EEENS1_30DynamicPersistentTileSchedulerILi256ELi128ELb0ELb1ELb1EEEEEEEEEvNT_6ParamsE)
        /*004c*/ 	.short	0x0380
        /*004e*/ 	.short	0x0a80


	//----- nvinfo : EIATTR_SW_WAR
	.align		4
.L_110:
        /*0050*/ 	.byte	0x04, 0x36
        /*0052*/ 	.short	(.L_112 - .L_111)
.L_111:
        /*0054*/ 	.word	0x00000008
.L_112:


//--------------------- .nv.info._ZN7cutlass13device_kernelIN5flash11enable_sm90INS1_16FlashAttnFwdSm90INS1_25CollectiveMainloopFwdSm90ILi2EN4cute5tupleIJNS5_1CILi1EEES8_S8_EEENS6_IJNS7_ILi128EEENS7_ILi64EEENS7_ILi256EEEEEELi256ENS_12float_e4m3_tEfNS_4arch4Sm90ELb0ELb1ELb1ELb1ELb0ELb0ELb0ELb1ELb1ELb1ELb0ELb0EEENS1_21CollectiveEpilogueFwdINS6_IJSA_SC_SB_EEES9_NS_10bfloat16_tESG_Li256ELb1ELb1ELb0ELb1EEENS1_36VarlenDynamicPersistentTileSchedulerILi128ELi64ELi256ELi128ELb0ELb1ELb1ELb1ELb0ELb1EEEEEEEEEvNT_6ParamsE --------------------------
	.section	.nv.info._ZN7cutlass13device_kernelIN5flash11enable_sm90INS1_16FlashAttnFwdSm90INS1_25CollectiveMainloopFwdSm90ILi2EN4cute5tupleIJNS5_1CILi1EEES8_S8_EEENS6_IJNS7_ILi128EEENS7_ILi64EEENS7_ILi256EEEEEELi256ENS_12float_e4m3_tEfNS_4arch4Sm90ELb0ELb1ELb1ELb1ELb0ELb0ELb0ELb1ELb1ELb1ELb0ELb0EEENS1_21CollectiveEpilogueFwdINS6_IJSA_SC_SB_EEES9_NS_10bfloat16_tESG_Li256ELb1ELb1ELb0ELb1EEENS1_36VarlenDynamicPersistentTileSchedulerILi128ELi64ELi256ELi128ELb0ELb1ELb1ELb1ELb0ELb1EEEEEEEEEvNT_6ParamsE,"",@"SHT_CUDA_INFO"
	.sectionflags	@""
	.align	4


	//----- nvinfo : EIATTR_CUDA_API_VERSION
	.align		4
        /*0000*/ 	.byte	0x04, 0x37
        /*0002*/ 	.short	(.L_114 - .L_113)
.L_113:
        /*0004*/ 	.word	0x00000082


	//----- nvinfo : EIATTR_KPARAM_INFO
	.align		4
.L_114:
        /*0008*/ 	.byte	0x04, 0x17
        /*000a*/ 	.short	(.L_116 - .L_115)
.L_115:
        /*000c*/ 	.word	0x00000000
        /*0010*/ 	.short	0x0000
        /*0012*/ 	.short	0x0000
        /*0014*/ 	.byte	0x00, 0xf0, 0x01, 0x2a


	//----- nvinfo : EIATTR_SPARSE_MMA_MASK
	.align		4
.L_116:
        /*0018*/ 	.byte	0x03, 0x50
        /*001a*/ 	.short	0x0000


	//----- nvinfo : EIATTR_MAXREG_COUNT
	.align		4
        /*001c*/ 	.byte	0x03, 0x1b
        /*001e*/ 	.short	0x00a8


	//----- nvinfo : EIATTR_MERCURY_ISA_VERSION
	.align		4
        /*0020*/ 	.byte	0x03, 0x5f
        /*0022*/ 	.short	0x0101


	//----- nvinfo : EIATTR_VRC_CTA_INIT_COUNT
	.align		4
        /*0024*/ 	.byte	0x02, 0x4a
	.zero		1
	.zero		1


	//----- nvinfo : EIATTR_EXIT_INSTR_OFFSETS
	.align		4
        /*0028*/ 	.byte	0x04, 0x1c
        /*002a*/ 	.short	(.L_118 - .L_117)


	//   ....[0]....
.L_117:
        /*002c*/ 	.word	0x00000010


	//----- nvinfo : EIATTR_MAX_THREADS
	.align		4
.L_118:
        /*0030*/ 	.byte	0x04, 0x05
        /*0032*/ 	.short	(.L_120 - .L_119)
.L_119:
        /*0034*/ 	.word	0x00000180
        /*0038*/ 	.word	0x00000001
        /*003c*/ 	.word	0x00000001


	//----- nvinfo : EIATTR_CBANK_PARAM_SIZE
	.align		4
.L_120:
        /*0040*/ 	.byte	0x03, 0x19
        /*0042*/ 	.short	0x0a80


	//----- nvinfo : EIATTR_PARAM_CBANK
	.align		4
        /*0044*/ 	.byte	0x04, 0x0a
        /*0046*/ 	.short	(.L_122 - .L_121)
	.align		4
.L_121:
        /*0048*/ 	.word	index@(.nv.constant0._ZN7cutlass13device_kernelIN5flash11enable_sm90INS1_16FlashAttnFwdSm90INS1_25CollectiveMainloopFwdSm90ILi2EN4cute5tupleIJNS5_1CILi1EEES8_S8_EEENS6_IJNS7_ILi128EEENS7_ILi64EEENS7_ILi256EEEEEELi256ENS_12float_e4m3_tEfNS_4arch4Sm90ELb0ELb1ELb1ELb1ELb0ELb0ELb0ELb1ELb1ELb1ELb0ELb0EEENS1_21CollectiveEpilogueFwdINS6_IJSA_SC_SB_EEES9_NS_10bfloat16_tESG_Li256ELb1ELb1ELb0ELb1EEENS1_36VarlenDynamicPersistentTileSchedulerILi128ELi64ELi256ELi128ELb0ELb1ELb1ELb1ELb0ELb1EEEEEEEEEvNT_6ParamsE)
        /*004c*/ 	.short	0x0380
        /*004e*/ 	.short	0x0a80


	//----- nvinfo : EIATTR_SW_WAR
	.align		4
.L_122:
        /*0050*/ 	.byte	0x04, 0x36
        /*0052*/ 	.short	(.L_124 - .L_123)
.L_123:
        /*0054*/ 	.word	0x00000008
.L_124:


//--------------------- .nv.info._ZN7cutlass13device_kernelIN5flash11enable_sm90INS1_16FlashAttnFwdSm90INS1_25CollectiveMainloopFwdSm90ILi2EN4cute5tupleIJNS5_1CILi1EEES8_S8_EEENS6_IJNS7_ILi128EEENS7_ILi64EEENS7_ILi256EEEEEELi256ENS_12float_e4m3_tEfNS_4arch4Sm90ELb0ELb1ELb1ELb1ELb0ELb1ELb0ELb1ELb1ELb1ELb0ELb0EEENS1_21CollectiveEpilogueFwdINS6_IJSA_SC_SB_EEES9_NS_10bfloat16_tESG_Li256ELb1ELb1ELb0ELb1EEENS1_36VarlenDynamicPersistentTileSchedulerILi128ELi64ELi256ELi128ELb0ELb1ELb1ELb1ELb0ELb1EEEEEEEEEvNT_6ParamsE --------------------------
	.section	.nv.info._ZN7cutlass13device_kernelIN5flash11enable_sm90INS1_16FlashAttnFwdSm90INS1_25CollectiveMainloopFwdSm90ILi2EN4cute5tupleIJNS5_1CILi1EEES8_S8_EEENS6_IJNS7_ILi128EEENS7_ILi64EEENS7_ILi256EEEEEELi256ENS_12float_e4m3_tEfNS_4arch4Sm90ELb0ELb1ELb1ELb1ELb0ELb1ELb0ELb1ELb1ELb1ELb0ELb0EEENS1_21CollectiveEpilogueFwdINS6_IJSA_SC_SB_EEES9_NS_10bfloat16_tESG_Li256ELb1ELb1ELb0ELb1EEENS1_36VarlenDynamicPersistentTileSchedulerILi128ELi64ELi256ELi128ELb0ELb1ELb1ELb1ELb0ELb1EEEEEEEEEvNT_6ParamsE,"",@"SHT_CUDA_INFO"
	.sectionflags	@""
	.align	4


	//----- nvinfo : EIATTR_CUDA_API_VERSION
	.align		4
        /*0000*/ 	.byte	0x04, 0x37
        /*0002*/ 	.short	(.L_126 - .L_125)
.L_125:
        /*0004*/ 	.word	0x00000082


	//----- nvinfo : EIATTR_KPARAM_INFO
	.align		4
.L_126:
        /*0008*/ 	.byte	0x04, 0x17
        /*000a*/ 	.short	(.L_128 - .L_127)
.L_127:
        /*000c*/ 	.word	0x00000000
        /*0010*/ 	.short	0x0000
        /*0012*/ 	.short	0x0000
        /*0014*/ 	.byte	0x00, 0xf0, 0x01, 0x2a


	//----- nvinfo : EIATTR_SPARSE_MMA_MASK
	.align		4
.L_128:
        /*0018*/ 	.byte	0x03, 0x50
        /*001a*/ 	.short	0x0000


	//----- nvinfo : EIATTR_MAXREG_COUNT
	.align		4
        /*001c*/ 	.byte	0x03, 0x1b
        /*001e*/ 	.short	0x00a8


	//----- nvinfo : EIATTR_MERCURY_ISA_VERSION
	.align		4
        /*0020*/ 	.byte	0x03, 0x5f
        /*0022*/ 	.short	0x0101


	//----- nvinfo : EIATTR_VRC_CTA_INIT_COUNT
	.align		4
        /*0024*/ 	.byte	0x02, 0x4a
	.zero		1
	.zero		1


	//----- nvinfo : EIATTR_EXIT_INSTR_OFFSETS
	.align		4
        /*0028*/ 	.byte	0x04, 0x1c
        /*002a*/ 	.short	(.L_130 - .L_129)


	//   ....[0]....
.L_129:
        /*002c*/ 	.word	0x00000010


	//----- nvinfo : EIATTR_MAX_THREADS
	.align		4
.L_130:
        /*0030*/ 	.byte	0x04, 0x05
        /*0032*/ 	.short	(.L_132 - .L_131)
.L_131:
        /*0034*/ 	.word	0x00000180
        /*0038*/ 	.word	0x00000001
        /*003c*/ 	.word	0x00000001


	//----- nvinfo : EIATTR_CBANK_PARAM_SIZE
	.align		4
.L_132:
        /*0040*/ 	.byte	0x03, 0x19
        /*0042*/ 	.short	0x0a80


	//----- nvinfo : EIATTR_PARAM_CBANK
	.align		4
        /*0044*/ 	.byte	0x04, 0x0a
        /*0046*/ 	.short	(.L_134 - .L_133)
	.align		4
.L_133:
        /*0048*/ 	.word	index@(.nv.constant0._ZN7cutlass13device_kernelIN5flash11enable_sm90INS1_16FlashAttnFwdSm90INS1_25CollectiveMainloopFwdSm90ILi2EN4cute5tupleIJNS5_1CILi1EEES8_S8_EEENS6_IJNS7_ILi128EEENS7_ILi64EEENS7_ILi256EEEEEELi256ENS_12float_e4m3_tEfNS_4arch4Sm90ELb0ELb1ELb1ELb1ELb0ELb1ELb0ELb1ELb1ELb1ELb0ELb0EEENS1_21CollectiveEpilogueFwdINS6_IJSA_SC_SB_EEES9_NS_10bfloat16_tESG_Li256ELb1ELb1ELb0ELb1EEENS1_36VarlenDynamicPersistentTileSchedulerILi128ELi64ELi256ELi128ELb0ELb1ELb1ELb1ELb0ELb1EEEEEEEEEvNT_6ParamsE)
        /*004c*/ 	.short	0x0380
        /*004e*/ 	.short	0x0a80


	//----- nvinfo : EIATTR_SW_WAR
	.align		4
.L_134:
        /*0050*/ 	.byte	0x04, 0x36
        /*0052*/ 	.short	(.L_136 - .L_135)
.L_135:
        /*0054*/ 	.word	0x00000008
.L_136:


//--------------------- .nv.info._ZN7cutlass13device_kernelIN5flash11enable_sm90INS1_16FlashAttnFwdSm90INS1_25CollectiveMainloopFwdSm90ILi2EN4cute5tupleIJNS5_1CILi1EEES8_S8_EEENS6_IJNS7_ILi128EEESA_NS7_ILi256EEEEEELi256ENS_12float_e4m3_tEfNS_4arch4Sm90ELb1ELb0ELb1ELb0ELb0ELb0ELb0ELb1ELb1ELb1ELb0ELb0EEENS1_21CollectiveEpilogueFwdINS6_IJSA_SB_SA_EEES9_NS_10bfloat16_tESF_Li256ELb0ELb1ELb0ELb1EEENS1_30DynamicPersistentTileSchedulerILi256ELi128ELb0ELb1ELb1EEEEEEEEEvNT_6ParamsE --------------------------
	.section	.nv.info._ZN7cutlass13device_kernelIN5flash11enable_sm90INS1_16FlashAttnFwdSm90INS1_25CollectiveMainloopFwdSm90ILi2EN4cute5tupleIJNS5_1CILi1EEES8_S8_EEENS6_IJNS7_ILi128EEESA_NS7_ILi256EEEEEELi256ENS_12float_e4m3_tEfNS_4arch4Sm90ELb1ELb0ELb1ELb0ELb0ELb0ELb0ELb1ELb1ELb1ELb0ELb0EEENS1_21CollectiveEpilogueFwdINS6_IJSA_SB_SA_EEES9_NS_10bfloat16_tESF_Li256ELb0ELb1ELb0ELb1EEENS1_30DynamicPersistentTileSchedulerILi256ELi128ELb0ELb1ELb1EEEEEEEEEvNT_6ParamsE,"",@"SHT_CUDA_INFO"
	.sectionflags	@""
	.align	4


	//----- nvinfo : EIATTR_CUDA_API_VERSION
	.align		4
        /*0000*/ 	.byte	0x04, 0x37
        /*0002*/ 	.short	(.L_138 - .L_137)
.L_137:
        /*0004*/ 	.word	0x00000082


	//----- nvinfo : EIATTR_KPARAM_INFO
	.align		4
.L_138:
        /*0008*/ 	.byte	0x04, 0x17
        /*000a*/ 	.short	(.L_140 - .L_139)
.L_139:
        /*000c*/ 	.word	0x00000000
        /*0010*/ 	.short	0x0000
        /*0012*/ 	.short	0x0000
        /*0014*/ 	.byte	0x00, 0xf0, 0x01, 0x2a


	//----- nvinfo : EIATTR_SPARSE_MMA_MASK
	.align		4
.L_140:
        /*0018*/ 	.byte	0x03, 0x50
        /*001a*/ 	.short	0x0000


	//----- nvinfo : EIATTR_MAXREG_COUNT
	.align		4
        /*001c*/ 	.byte	0x03, 0x1b
        /*001e*/ 	.short	0x00a8


	//----- nvinfo : EIATTR_MERCURY_ISA_VERSION
	.align		4
        /*0020*/ 	.byte	0x03, 0x5f
        /*0022*/ 	.short	0x0101


	//----- nvinfo : EIATTR_VRC_CTA_INIT_COUNT
	.align		4
        /*0024*/ 	.byte	0x02, 0x4a
	.zero		1
	.zero		1


	//----- nvinfo : EIATTR_EXIT_INSTR_OFFSETS
	.align		4
        /*0028*/ 	.byte	0x04, 0x1c
        /*002a*/ 	.short	(.L_142 - .L_141)


	//   ....[0]....
.L_141:
        /*002c*/ 	.word	0x00000010


	//----- nvinfo : EIATTR_MAX_THREADS
	.align		4
.L_142:
        /*0030*/ 	.byte	0x04, 0x05
        /*0032*/ 	.short	(.L_144 - .L_143)
.L_143:
        /*0034*/ 	.word	0x00000180
        /*0038*/ 	.word	0x00000001
        /*003c*/ 	.word	0x00000001


	//----- nvinfo : EIATTR_CBANK_PARAM_SIZE
	.align		4
.L_144:
        /*0040*/ 	.byte	0x03, 0x19
        /*0042*/ 	.short	0x0a80


	//----- nvinfo : EIATTR_PARAM_CBANK
	.align		4
        /*0044*/ 	.byte	0x04, 0x0a
        /*0046*/ 	.short	(.L_146 - .L_145)
	.align		4
.L_145:
        /*0048*/ 	.word	index@(.nv.constant0._ZN7cutlass13device_kernelIN5flash11enable_sm90INS1_16FlashAttnFwdSm90INS1_25CollectiveMainloopFwdSm90ILi2EN4cute5tupleIJNS5_1CILi1EEES8_S8_EEENS6_IJNS7_ILi128EEESA_NS7_ILi256EEEEEELi256ENS_12float_e4m3_tEfNS_4arch4Sm90ELb1ELb0ELb1ELb0ELb0ELb0ELb0ELb1ELb1ELb1ELb0ELb0EEENS1_21CollectiveEpilogueFwdINS6_IJSA_SB_SA_EEES9_NS_10bfloat16_tESF_Li256ELb0ELb1ELb0ELb1EEENS1_30DynamicPersistentTileSchedulerILi256ELi128ELb0ELb1ELb1EEEEEEEEEvNT_6ParamsE)
        /*004c*/ 	.short	0x0380
        /*004e*/ 	.short	0x0a80


	//----- nvinfo : EIATTR_SW_WAR
	.align		4
.L_146:
        /*0050*/ 	.byte	0x04, 0x36
        /*0052*/ 	.short	(.L_148 - .L_147)
.L_147:
        /*0054*/ 	.word	0x00000008
.L_148:


//--------------------- .nv.info._ZN7cutlass13device_kernelIN5flash11enable_sm90INS1_16FlashAttnFwdSm90INS1_25CollectiveMainloopFwdSm90ILi2EN4cute5tupleIJNS5_1CILi1EEES8_S8_EEENS6_IJNS7_ILi128EEESA_NS7_ILi256EEEEEELi256ENS_12float_e4m3_tEfNS_4arch4Sm90ELb1ELb0ELb1ELb1ELb0ELb0ELb0ELb1ELb1ELb1ELb0ELb0EEENS1_21CollectiveEpilogueFwdINS6_IJSA_SB_SA_EEES9_NS_10bfloat16_tESF_Li256ELb1ELb1ELb0ELb1EEENS1_36VarlenDynamicPersistentTileSchedulerILi128ELi128ELi256ELi128ELb0ELb1ELb1ELb1ELb1ELb1EEEEEEEEEvNT_6ParamsE --------------------------
	.section	.nv.info._ZN7cutlass13device_kernelIN5flash11enable_sm90INS1_16FlashAttnFwdSm90INS1_25CollectiveMainloopFwdSm90ILi2EN4cute5tupleIJNS5_1CILi1EEES8_S8_EEENS6_IJNS7_ILi128EEESA_NS7_ILi256EEEEEELi256ENS_12float_e4m3_tEfNS_4arch4Sm90ELb1ELb0ELb1ELb1ELb0ELb0ELb0ELb1ELb1ELb1ELb0ELb0EEENS1_21CollectiveEpilogueFwdINS6_IJSA_SB_SA_EEES9_NS_10bfloat16_tESF_Li256ELb1ELb1ELb0ELb1EEENS1_36VarlenDynamicPersistentTileSchedulerILi128ELi128ELi256ELi128ELb0ELb1ELb1ELb1ELb1ELb1EEEEEEEEEvNT_6ParamsE,"",@"SHT_CUDA_INFO"
	.sectionflags	@""
	.align	4


	//----- nvinfo : EIATTR_CUDA_API_VERSION
	.align		4
        /*0000*/ 	.byte	0x04, 0x37
        /*0002*/ 	.short	(.L_150 - .L_149)
.L_149:
        /*0004*/ 	.word	0x00000082


	//----- nvinfo : EIATTR_KPARAM_INFO
	.align		4
.L_150:
        /*0008*/ 	.byte	0x04, 0x17
        /*000a*/ 	.short	(.L_152 - .L_151)
.L_151:
        /*000c*/ 	.word	0x00000000
        /*0010*/ 	.short	0x0000
        /*0012*/ 	.short	0x0000
        /*0014*/ 	.byte	0x00, 0xf0, 0x01, 0x2a


	//----- nvinfo : EIATTR_SPARSE_MMA_MASK
	.align		4
.L_152:
        /*0018*/ 	.byte	0x03, 0x50
        /*001a*/ 	.short	0x0000


	//----- nvinfo : EIATTR_MAXREG_COUNT
	.align		4
        /*001c*/ 	.byte	0x03, 0x1b
        /*001e*/ 	.short	0x00a8


	//----- nvinfo : EIATTR_MERCURY_ISA_VERSION
	.align		4
        /*0020*/ 	.byte	0x03, 0x5f
        /*0022*/ 	.short	0x0101


	//----- nvinfo : EIATTR_VRC_CTA_INIT_COUNT
	.align		4
        /*0024*/ 	.byte	0x02, 0x4a
	.zero		1
	.zero		1


	//----- nvinfo : EIATTR_EXIT_INSTR_OFFSETS
	.align		4
        /*0028*/ 	.byte	0x04, 0x1c
        /*002a*/ 	.short	(.L_154 - .L_153)


	//   ....[0]....
.L_153:
        /*002c*/ 	.word	0x00000010


	//----- nvinfo : EIATTR_MAX_THREADS
	.align		4
.L_154:
        /*0030*/ 	.byte	0x04, 0x05
        /*0032*/ 	.short	(.L_156 - .L_155)
.L_155:
        /*0034*/ 	.word	0x00000180
        /*0038*/ 	.word	0x00000001
        /*003c*/ 	.word	0x00000001


	//----- nvinfo : EIATTR_CBANK_PARAM_SIZE
	.align		4
.L_156:
        /*0040*/ 	.byte	0x03, 0x19
        /*0042*/ 	.short	0x0a80


	//----- nvinfo : EIATTR_PARAM_CBANK
	.align		4
        /*0044*/ 	.byte	0x04, 0x0a
        /*0046*/ 	.short	(.L_158 - .L_157)
	.align		4
.L_157:
        /*0048*/ 	.word	index@(.nv.constant0._ZN7cutlass13device_kernelIN5flash11enable_sm90INS1_16FlashAttnFwdSm90INS1_25CollectiveMainloopFwdSm90ILi2EN4cute5tupleIJNS5_1CILi1EEES8_S8_EEENS6_IJNS7_ILi128EEESA_NS7_ILi256EEEEEELi256ENS_12float_e4m3_tEfNS_4arch4Sm90ELb1ELb0ELb1ELb1ELb0ELb0ELb0ELb1ELb1ELb1ELb0ELb0EEENS1_21CollectiveEpilogueFwdINS6_IJSA_SB_SA_EEES9_NS_10bfloat16_tESF_Li256ELb1ELb1ELb0ELb1EEENS1_36VarlenDynamicPersistentTileSchedulerILi128ELi128ELi256ELi128ELb0ELb1ELb1ELb1ELb1ELb1EEEEEEEEEvNT_6ParamsE)
        /*004c*/ 	.short	0x0380
        /*004e*/ 	.short	0x0a80


	//----- nvinfo : EIATTR_SW_WAR
	.align		4
.L_158:
        /*0050*/ 	.byte	0x04, 0x36
        /*0052*/ 	.short	(.L_160 - .L_159)
.L_159:
        /*0054*/ 	.word	0x00000008
.L_160:


//--------------------- .nv.info._ZN7cutlass13device_kernelIN5flash11enable_sm90INS1_16FlashAttnFwdSm90INS1_25CollectiveMainloopFwdSm90ILi2EN4cute5tupleIJNS5_1CILi1EEES8_S8_EEENS6_IJNS7_ILi128EEESA_NS7_ILi256EEEEEELi256ENS_12float_e4m3_tEfNS_4arch4Sm90ELb1ELb0ELb1ELb1ELb0ELb1ELb0ELb1ELb1ELb1ELb0ELb0EEENS1_21CollectiveEpilogueFwdINS6_IJSA_SB_SA_EEES9_NS_10bfloat16_tESF_Li256ELb1ELb1ELb0ELb1EEENS1_36VarlenDynamicPersistentTileSchedulerILi128ELi128ELi256ELi128ELb0ELb1ELb1ELb1ELb1ELb1EEEEEEEEEvNT_6ParamsE --------------------------
	.section	.nv.info._ZN7cutlass13device_kernelIN5flash11enable_sm90INS1_16FlashAttnFwdSm90INS1_25CollectiveMainloopFwdSm90ILi2EN4cute5tupleIJNS5_1CILi1EEES8_S8_EEENS6_IJNS7_ILi128EEESA_NS7_ILi256EEEEEELi256ENS_12float_e4m3_tEfNS_4arch4Sm90ELb1ELb0ELb1ELb1ELb0ELb1ELb0ELb1ELb1ELb1ELb0ELb0EEENS1_21CollectiveEpilogueFwdINS6_IJSA_SB_SA_EEES9_NS_10bfloat16_tESF_Li256ELb1ELb1ELb0ELb1EEENS1_36VarlenDynamicPersistentTileSchedulerILi128ELi128ELi256ELi128ELb0ELb1ELb1ELb1ELb1ELb1EEEEEEEEEvNT_6ParamsE,"",@"SHT_CUDA_INFO"
	.sectionflags	@""
	.align	4


	//----- nvinfo : EIATTR_CUDA_API_VERSION
	.align		4
        /*0000*/ 	.byte	0x04, 0x37
        /*0002*/ 	.short	(.L_162 - .L_161)
.L_161:
        /*0004*/ 	.word	0x00000082


	//----- nvinfo : EIATTR_KPARAM_INFO
	.align		4
.L_162:
        /*0008*/ 	.byte	0x04, 0x17
        /*000a*/ 	.short	(.L_164 - .L_163)
.L_163:
        /*000c*/ 	.word	0x00000000
        /*0010*/ 	.short	0x0000
        /*0012*/ 	.short	0x0000
        /*0014*/ 	.byte	0x00, 0xf0, 0x01, 0x2a


	//----- nvinfo : EIATTR_SPARSE_MMA_MASK
	.align		4
.L_164:
        /*0018*/ 	.byte	0x03, 0x50
        /*001a*/ 	.short	0x0000


	//----- nvinfo : EIATTR_MAXREG_COUNT
	.align		4
        /*001c*/ 	.byte	0x03, 0x1b
        /*001e*/ 	.short	0x00a8


	//----- nvinfo : EIATTR_MERCURY_ISA_VERSION
	.align		4
        /*0020*/ 	.byte	0x03, 0x5f
        /*0022*/ 	.short	0x0101


	//----- nvinfo : EIATTR_VRC_CTA_INIT_COUNT
	.align		4
        /*0024*/ 	.byte	0x02, 0x4a
	.zero		1
	.zero		1


	//----- nvinfo : EIATTR_EXIT_INSTR_OFFSETS
	.align		4
        /*0028*/ 	.byte	0x04, 0x1c
        /*002a*/ 	.short	(.L_166 - .L_165)


	//   ....[0]....
.L_165:
        /*002c*/ 	.word	0x00000010


	//----- nvinfo : EIATTR_MAX_THREADS
	.align		4
.L_166:
        /*0030*/ 	.byte	0x04, 0x05
        /*0032*/ 	.short	(.L_168 - .L_167)
.L_167:
        /*0034*/ 	.word	0x00000180
        /*0038*/ 	.word	0x00000001
        /*003c*/ 	.word	0x00000001


	//----- nvinfo : EIATTR_CBANK_PARAM_SIZE
	.align		4
.L_168:
        /*0040*/ 	.byte	0x03, 0x19
        /*0042*/ 	.short	0x0a80


	//----- nvinfo : EIATTR_PARAM_CBANK
	.align		4
        /*0044*/ 	.byte	0x04, 0x0a
        /*0046*/ 	.short	(.L_170 - .L_169)
	.align		4
.L_169:
        /*0048*/ 	.word	index@(.nv.constant0._ZN7cutlass13device_kernelIN5flash11enable_sm90INS1_16FlashAttnFwdSm90INS1_25CollectiveMainloopFwdSm90ILi2EN4cute5tupleIJNS5_1CILi1EEES8_S8_EEENS6_IJNS7_ILi128EEESA_NS7_ILi256EEEEEELi256ENS_12float_e4m3_tEfNS_4arch4Sm90ELb1ELb0ELb1ELb1ELb0ELb1ELb0ELb1ELb1ELb1ELb0ELb0EEENS1_21CollectiveEpilogueFwdINS6_IJSA_SB_SA_EEES9_NS_10bfloat16_tESF_Li256ELb1ELb1ELb0ELb1EEENS1_36VarlenDynamicPersistentTileSchedulerILi128ELi128ELi256ELi128ELb0ELb1ELb1ELb1ELb1ELb1EEEEEEEEEvNT_6ParamsE)
        /*004c*/ 	.short	0x0380
        /*004e*/ 	.short	0x0a80


	//----- nvinfo : EIATTR_SW_WAR
	.align		4
.L_170:
        /*0050*/ 	.byte	0x04, 0x36
        /*0052*/ 	.short	(.L_172 - .L_171)
.L_171:
        /*0054*/ 	.word	0x00000008
.L_172:


//--------------------- .nv.callgraph             --------------------------
	.section	.nv.callgraph,"",@"SHT_CUDA_CALLGRAPH"
	.align	4
	.sectionentsize	8
	.align		4
        /*0000*/ 	.word	0x00000000
	.align		4
        /*0004*/ 	.word	0xffffffff
	.align		4
        /*0008*/ 	.word	0x00000000
	.align		4
        /*000c*/ 	.word	0xfffffffe
	.align		4
        /*0010*/ 	.word	0x00000000
	.align		4
        /*0014*/ 	.word	0xfffffffd
	.align		4
        /*0018*/ 	.word	0x00000000
	.align		4
        /*001c*/ 	.word	0xfffffffc


//--------------------- .nv.constant4             --------------------------
	.section	.nv.constant4,"a",@progbits
	.align	8
	.align		8
.nv.constant4:
        /*0000*/ 	.dword	_ZN82_INTERNAL_b49887c0_46_flash_fwd_hdim256_e4m3_softcap_packgqa_sm90_cu_a6473388_32034cuda3std3__45__cpo5beginE
	.align		8
        /*0008*/ 	.dword	_ZN82_INTERNAL_b49887c0_46_flash_fwd_hdim256_e4m3_softcap_packgqa_sm90_cu_a6473388_32034cuda3std3__45__cpo3endE
	.align		8
        /*0010*/ 	.dword	_ZN82_INTERNAL_b49887c0_46_flash_fwd_hdim256_e4m3_softcap_packgqa_sm90_cu_a6473388_32034cuda3std3__45__cpo6cbeginE
	.align		8
        /*0018*/ 	.dword	_ZN82_INTERNAL_b49887c0_46_flash_fwd_hdim256_e4m3_softcap_packgqa_sm90_cu_a6473388_32034cuda3std3__45__cpo4cendE
	.align		8
        /*0020*/ 	.dword	_ZN82_INTERNAL_b49887c0_46_flash_fwd_hdim256_e4m3_softcap_packgqa_sm90_cu_a6473388_32034cuda3std3__484_GLOBAL__N__b49887c0_46_flash_fwd_hdim256_e4m3_softcap_packgqa_sm90_cu_a6473388_32036ignoreE
	.align		8
        /*0028*/ 	.dword	_ZN82_INTERNAL_b49887c0_46_flash_fwd_hdim256_e4m3_softcap_packgqa_sm90_cu_a6473388_32034cuda3std3__419piecewise_constructE
	.align		8
        /*0030*/ 	.dword	_ZN82_INTERNAL_b49887c0_46_flash_fwd_hdim256_e4m3_softcap_packgqa_sm90_cu_a6473388_32034cuda3std3__48in_placeE
	.align		8
        /*0038*/ 	.dword	_ZN82_INTERNAL_b49887c0_46_flash_fwd_hdim256_e4m3_softcap_packgqa_sm90_cu_a6473388_32034cuda3std6ranges3__45__cpo4swapE
	.align		8
        /*0040*/ 	.dword	_ZN82_INTERNAL_b49887c0_46_flash_fwd_hdim256_e4m3_softcap_packgqa_sm90_cu_a6473388_32034cuda3std6ranges3__45__cpo9iter_moveE
	.align		8
        /*0048*/ 	.dword	_ZN82_INTERNAL_b49887c0_46_flash_fwd_hdim256_e4m3_softcap_packgqa_sm90_cu_a6473388_32034cute7productE
	.align		8
        /*0050*/ 	.dword	_ZN82_INTERNAL_b49887c0_46_flash_fwd_hdim256_e4m3_softcap_packgqa_sm90_cu_a6473388_32034cute1_E


//--------------------- .text._ZN7cutlass13device_kernelIN5flash11enable_sm90INS1_16FlashAttnFwdSm90INS1_25CollectiveMainloopFwdSm90ILi2EN4cute5tupleIJNS5_1CILi1EEES8_S8_EEENS6_IJNS7_ILi128EEESA_NS7_ILi256EEEEEELi256ENS_12float_e4m3_tEfNS_4arch4Sm90ELb0ELb0ELb1ELb0ELb0ELb0ELb0ELb1ELb1ELb1ELb0ELb0EEENS1_21CollectiveEpilogueFwdINS6_IJSA_SB_SA_EEES9_NS_10bfloat16_tESF_Li256ELb0ELb1ELb0ELb1EEENS1_29StaticPersistentTileSchedulerILb0EEEEEEEEEvNT_6ParamsE --------------------------
	.section	.text._ZN7cutlass13device_kernelIN5flash11enable_sm90INS1_16FlashAttnFwdSm90INS1_25CollectiveMainloopFwdSm90ILi2EN4cute5tupleIJNS5_1CILi1EEES8_S8_EEENS6_IJNS7_ILi128EEESA_NS7_ILi256EEEEEELi256ENS_12float_e4m3_tEfNS_4arch4Sm90ELb0ELb0ELb1ELb0ELb0ELb0ELb0ELb1ELb1ELb1ELb0ELb0EEENS1_21CollectiveEpilogueFwdINS6_IJSA_SB_SA_EEES9_NS_10bfloat16_tESF_Li256ELb0ELb1ELb0ELb1EEENS1_29StaticPersistentTileSchedulerILb0EEEEEEEEEvNT_6ParamsE,"ax",@progbits
	.align	128
.text._ZN7cutlass13device_kernelIN5flash11enable_sm90INS1_16FlashAttnFwdSm90INS1_25CollectiveMainloopFwdSm90ILi2EN4cute5tupleIJNS5_1CILi1EEES8_S8_EEENS6_IJNS7_ILi128EEESA_NS7_ILi256EEEEEELi256ENS_12float_e4m3_tEfNS_4arch4Sm90ELb0ELb0ELb1ELb0ELb0ELb0ELb0ELb1ELb1ELb1ELb0ELb0EEENS1_21CollectiveEpilogueFwdINS6_IJSA_SB_SA_EEES9_NS_10bfloat16_tESF_Li256ELb0ELb1ELb0ELb1EEENS1_29StaticPersistentTileSchedulerILb0EEEEEEEEEvNT_6ParamsE:
        .type           _ZN7cutlass13device_kernelIN5flash11enable_sm90INS1_16FlashAttnFwdSm90INS1_25CollectiveMainloopFwdSm90ILi2EN4cute5tupleIJNS5_1CILi1EEES8_S8_EEENS6_IJNS7_ILi128EEESA_NS7_ILi256EEEEEELi256ENS_12float_e4m3_tEfNS_4arch4Sm90ELb0ELb0ELb1ELb0ELb0ELb0ELb0ELb1ELb1ELb1ELb0ELb0EEENS1_21CollectiveEpilogueFwdINS6_IJSA_SB_SA_EEES9_NS_10bfloat16_tESF_Li256ELb0ELb1ELb0ELb1EEENS1_29StaticPersistentTileSchedulerILb0EEEEEEEEEvNT_6ParamsE,@function
        .size           _ZN7cutlass13device_kernelIN5flash11enable_sm90INS1_16FlashAttnFwdSm90INS1_25CollectiveMainloopFwdSm90ILi2EN4cute5tupleIJNS5_1CILi1EEES8_S8_EEENS6_IJNS7_ILi128EEESA_NS7_ILi256EEEEEELi256ENS_12float_e4m3_tEfNS_4arch4Sm90ELb0ELb0ELb1ELb0ELb0ELb0ELb0ELb1ELb1ELb1ELb0ELb0EEENS1_21CollectiveEpilogueFwdINS6_IJSA_SB_SA_EEES9_NS_10bfloat16_tESF_Li256ELb0ELb1ELb0ELb1EEENS1_29StaticPersistentTileSchedulerILb0EEEEEEEEEvNT_6ParamsE,(.L_x_9 - _ZN7cutlass13device_kernelIN5flash11enable_sm90INS1_16FlashAttnFwdSm90INS1_25CollectiveMainloopFwdSm90ILi2EN4cute5tupleIJNS5_1CILi1EEES8_S8_EEENS6_IJNS7_ILi128EEESA_NS7_ILi256EEEEEELi256ENS_12float_e4m3_tEfNS_4arch4Sm90ELb0ELb0ELb1ELb0ELb0ELb0ELb0ELb1ELb1ELb1ELb0ELb0EEENS1_21CollectiveEpilogueFwdINS6_IJSA_SB_SA_EEES9_NS_10bfloat16_tESF_Li256ELb0ELb1ELb0ELb1EEENS1_29StaticPersistentTileSchedulerILb0EEEEEEEEEvNT_6ParamsE)
        .other          _ZN7cutlass13device_kernelIN5flash11enable_sm90INS1_16FlashAttnFwdSm90INS1_25CollectiveMainloopFwdSm90ILi2EN4cute5tupleIJNS5_1CILi1EEES8_S8_EEENS6_IJNS7_ILi128EEESA_NS7_ILi256EEEEEELi256ENS_12float_e4m3_tEfNS_4arch4Sm90ELb0ELb0ELb1ELb0ELb0ELb0ELb0ELb1ELb1ELb1ELb0ELb0EEENS1_21CollectiveEpilogueFwdINS6_IJSA_SB_SA_EEES9_NS_10bfloat16_tESF_Li256ELb0ELb1ELb0ELb1EEENS1_29StaticPersistentTileSchedulerILb0EEEEEEEEEvNT_6ParamsE,@"STO_CUDA_ENTRY STV_DEFAULT"
_ZN7cutlass13device_kernelIN5flash11enable_sm90INS1_16FlashAttnFwdSm90INS1_25CollectiveMainloopFwdSm90ILi2EN4cute5tupleIJNS5_1CILi1EEES8_S8_EEENS6_IJNS7_ILi128EEESA_NS7_ILi256EEEEEELi256ENS_12float_e4m3_tEfNS_4arch4Sm90ELb0ELb0ELb1ELb0ELb0ELb0ELb0ELb1ELb1ELb1ELb0ELb0EEENS1_21CollectiveEpilogueFwdINS6_IJSA_SB_SA_EEES9_NS_10bfloat16_tESF_Li256ELb0ELb1ELb0ELb1EEENS1_29StaticPersistentTileSchedulerILb0EEEEEEEEEvNT_6ParamsE:
[----:B------:R-:W-:Y:S01]  /*0000*/  LDC R1, c[0x0][0x37c] ;  /* 0x0000df00ff017b82 */ /* 0x000fe20000000800 */
[----:B------:R-:W-:Y:S05]  /*0010*/  EXIT ;  /* 0x000000000000794d */ /* 0x000fea0003800000 */
.L_x_0:
[----:B------:R-:W-:-:S00]  /*0020*/  BRA `(.L_x_0) ;  /* 0xfffffffc00fc7947 */ /* 0x000fc0000383ffff */
[----:B------:R-:W-:-:S00]  /*0030*/  NOP ;  /* 0x0000000000007918 */ /* 0x000fc00000000000 */
        /* <DEDUP_REMOVED lines=12> */
.L_x_9:


//--------------------- .text._ZN7cutlass13device_kernelIN5flash11enable_sm90INS1_16FlashAttnFwdSm90INS1_25CollectiveMainloopFwdSm90ILi2EN4cute5tupleIJNS5_1CILi1EEES8_S8_EEENS6_IJNS7_ILi128EEESA_NS7_ILi256EEEEEELi256ENS_12float_e4m3_tEfNS_4arch4Sm90ELb0ELb0ELb1ELb1ELb0ELb0ELb0ELb1ELb1ELb1ELb0ELb0EEENS1_21CollectiveEpilogueFwdINS6_IJSA_SB_SA_EEES9_NS_10bfloat16_tESF_Li256ELb1ELb1ELb0ELb1EEENS1_36VarlenDynamicPersistentTileSchedulerILi128ELi128ELi256ELi128ELb0ELb1ELb1ELb0ELb1ELb1EEEEEEEEEvNT_6ParamsE --------------------------
	.section	.text._ZN7cutlass13device_kernelIN5flash11enable_sm90INS1_16FlashAttnFwdSm90INS1_25CollectiveMainloopFwdSm90ILi2EN4cute5tupleIJNS5_1CILi1EEES8_S8_EEENS6_IJNS7_ILi128EEESA_NS7_ILi256EEEEEELi256ENS_12float_e4m3_tEfNS_4arch4Sm90ELb0ELb0ELb1ELb1ELb0ELb0ELb0ELb1ELb1ELb1ELb0ELb0EEENS1_21CollectiveEpilogueFwdINS6_IJSA_SB_SA_EEES9_NS_10bfloat16_tESF_Li256ELb1ELb1ELb0ELb1EEENS1_36VarlenDynamicPersistentTileSchedulerILi128ELi128ELi256ELi128ELb0ELb1ELb1ELb0ELb1ELb1EEEEEEEEEvNT_6ParamsE,"ax",@progbits
	.align	128
.text._ZN7cutlass13device_kernelIN5flash11enable_sm90INS1_16FlashAttnFwdSm90INS1_25CollectiveMainloopFwdSm90ILi2EN4cute5tupleIJNS5_1CILi1EEES8_S8_EEENS6_IJNS7_ILi128EEESA_NS7_ILi256EEEEEELi256ENS_12float_e4m3_tEfNS_4arch4Sm90ELb0ELb0ELb1ELb1ELb0ELb0ELb0ELb1ELb1ELb1ELb0ELb0EEENS1_21CollectiveEpilogueFwdINS6_IJSA_SB_SA_EEES9_NS_10bfloat16_tESF_Li256ELb1ELb1ELb0ELb1EEENS1_36VarlenDynamicPersistentTileSchedulerILi128ELi128ELi256ELi128ELb0ELb1ELb1ELb0ELb1ELb1EEEEEEEEEvNT_6ParamsE:
        .type           _ZN7cutlass13device_kernelIN5flash11enable_sm90INS1_16FlashAttnFwdSm90INS1_25CollectiveMainloopFwdSm90ILi2EN4cute5tupleIJNS5_1CILi1EEES8_S8_EEENS6_IJNS7_ILi128EEESA_NS7_ILi256EEEEEELi256ENS_12float_e4m3_tEfNS_4arch4Sm90ELb0ELb0ELb1ELb1ELb0ELb0ELb0ELb1ELb1ELb1ELb0ELb0EEENS1_21CollectiveEpilogueFwdINS6_IJSA_SB_SA_EEES9_NS_10bfloat16_tESF_Li256ELb1ELb1ELb0ELb1EEENS1_36VarlenDynamicPersistentTileSchedulerILi128ELi128ELi256ELi128ELb0ELb1ELb1ELb0ELb1ELb1EEEEEEEEEvNT_6ParamsE,@function
        .size           _ZN7cutlass13device_kernelIN5flash11enable_sm90INS1_16FlashAttnFwdSm90INS1_25CollectiveMainloopFwdSm90ILi2EN4cute5tupleIJNS5_1CILi1EEES8_S8_EEENS6_IJNS7_ILi128EEESA_NS7_ILi256EEEEEELi256ENS_12float_e4m3_tEfNS_4arch4Sm90ELb0ELb0ELb1ELb1ELb0ELb0ELb0ELb1ELb1ELb1ELb0ELb0EEENS1_21CollectiveEpilogueFwdINS6_IJSA_SB_SA_EEES9_NS_10bfloat16_tESF_Li256ELb1ELb1ELb0ELb1EEENS1_36VarlenDynamicPersistentTileSchedulerILi128ELi128ELi256ELi128ELb0ELb1ELb1ELb0ELb1ELb1EEEEEEEEEvNT_6ParamsE,(.L_x_10 - _ZN7cutlass13device_kernelIN5flash11enable_sm90INS1_16FlashAttnFwdSm90INS1_25CollectiveMainloopFwdSm90ILi2EN4cute5tupleIJNS5_1CILi1EEES8_S8_EEENS6_IJNS7_ILi128EEESA_NS7_ILi256EEEEEELi256ENS_12float_e4m3_tEfNS_4arch4Sm90ELb0ELb0ELb1ELb1ELb0ELb0ELb0ELb1ELb1ELb1ELb0ELb0EEENS1_21CollectiveEpilogueFwdINS6_IJSA_SB_SA_EEES9_NS_10bfloat16_tESF_Li256ELb1ELb1ELb0ELb1EEENS1_36VarlenDynamicPersistentTileSchedulerILi128ELi128ELi256ELi128ELb0ELb1ELb1ELb0ELb1ELb1EEEEEEEEEvNT_6ParamsE)
        .other          _ZN7cutlass13device_kernelIN5flash11enable_sm90INS1_16FlashAttnFwdSm90INS1_25CollectiveMainloopFwdSm90ILi2EN4cute5tupleIJNS5_1CILi1EEES8_S8_EEENS6_IJNS7_ILi128EEESA_NS7_ILi256EEEEEELi256ENS_12float_e4m3_tEfNS_4arch4Sm90ELb0ELb0ELb1ELb1ELb0ELb0ELb0ELb1ELb1ELb1ELb0ELb0EEENS1_21CollectiveEpilogueFwdINS6_IJSA_SB_SA_EEES9_NS_10bfloat16_tESF_Li256ELb1ELb1ELb0ELb1EEENS1_36VarlenDynamicPersistentTileSchedulerILi128ELi128ELi256ELi128ELb0ELb1ELb1ELb0ELb1ELb1EEEEEEEEEvNT_6ParamsE,@"STO_CUDA_ENTRY STV_DEFAULT"
_ZN7cutlass13device_kernelIN5flash11enable_sm90INS1_16FlashAttnFwdSm90INS1_25CollectiveMainloopFwdSm90ILi2EN4cute5tupleIJNS5_1CILi1EEES8_S8_EEENS6_IJNS7_ILi128EEESA_NS7_ILi256EEEEEELi256ENS_12float_e4m3_tEfNS_4arch4Sm90ELb0ELb0ELb1ELb1ELb0ELb0ELb0ELb1ELb1ELb1ELb0ELb0EEENS1_21CollectiveEpilogueFwdINS6_IJSA_SB_SA_EEES9_NS_10bfloat16_tESF_Li256ELb1ELb1ELb0ELb1EEENS1_36VarlenDynamicPersistentTileSchedulerILi128ELi128ELi256ELi128ELb0ELb1ELb1ELb0ELb1ELb1EEEEEEEEEvNT_6ParamsE:
[----:B------:R-:W-:Y:S01]  /*0000*/  LDC R1, c[0x0][0x37c] ;  /* 0x0000df00ff017b82 */ /* 0x000fe20000000800 */
[----:B------:R-:W-:Y:S05]  /*0010*/  EXIT ;  /* 0x000000000000794d */ /* 0x000fea0003800000 */
.L_x_1:
        /* <DEDUP_REMOVED lines=14> */
.L_x_10:


//--------------------- .text._ZN7cutlass13device_kernelIN5flash11enable_sm90INS1_16FlashAttnFwdSm90INS1_25CollectiveMainloopFwdSm90ILi2EN4cute5tupleIJNS5_1CILi1EEES8_S8_EEENS6_IJNS7_ILi128EEESA_NS7_ILi256EEEEEELi256ENS_12float_e4m3_tEfNS_4arch4Sm90ELb0ELb0ELb1ELb1ELb0ELb1ELb0ELb1ELb1ELb1ELb0ELb0EEENS1_21CollectiveEpilogueFwdINS6_IJSA_SB_SA_EEES9_NS_10bfloat16_tESF_Li256ELb1ELb1ELb0ELb1EEENS1_36VarlenDynamicPersistentTileSchedulerILi128ELi128ELi256ELi128ELb0ELb1ELb1ELb0ELb1ELb1EEEEEEEEEvNT_6ParamsE --------------------------
	.section	.text._ZN7cutlass13device_kernelIN5flash11enable_sm90INS1_16FlashAttnFwdSm90INS1_25CollectiveMainloopFwdSm90ILi2EN4cute5tupleIJNS5_1CILi1EEES8_S8_EEENS6_IJNS7_ILi128EEESA_NS7_ILi256EEEEEELi256ENS_12float_e4m3_tEfNS_4arch4Sm90ELb0ELb0ELb1ELb1ELb0ELb1ELb0ELb1ELb1ELb1ELb0ELb0EEENS1_21CollectiveEpilogueFwdINS6_IJSA_SB_SA_EEES9_NS_10bfloat16_tESF_Li256ELb1ELb1ELb0ELb1EEENS1_36VarlenDynamicPersistentTileSchedulerILi128ELi128ELi256ELi128ELb0ELb1ELb1ELb0ELb1ELb1EEEEEEEEEvNT_6ParamsE,"ax",@progbits
	.align	128
.text._ZN7cutlass13device_kernelIN5flash11enable_sm90INS1_16FlashAttnFwdSm90INS1_25CollectiveMainloopFwdSm90ILi2EN4cute5tupleIJNS5_1CILi1EEES8_S8_EEENS6_IJNS7_ILi128EEESA_NS7_ILi256EEEEEELi256ENS_12float_e4m3_tEfNS_4arch4Sm90ELb0ELb0ELb1ELb1ELb0ELb1ELb0ELb1ELb1ELb1ELb0ELb0EEENS1_21CollectiveEpilogueFwdINS6_IJSA_SB_SA_EEES9_NS_10bfloat16_tESF_Li256ELb1ELb1ELb0ELb1EEENS1_36VarlenDynamicPersistentTileSchedulerILi128ELi128ELi256ELi128ELb0ELb1ELb1ELb0ELb1ELb1EEEEEEEEEvNT_6ParamsE:
        .type           _ZN7cutlass13device_kernelIN5flash11enable_sm90INS1_16FlashAttnFwdSm90INS1_25CollectiveMainloopFwdSm90ILi2EN4cute5tupleIJNS5_1CILi1EEES8_S8_EEENS6_IJNS7_ILi128EEESA_NS7_ILi256EEEEEELi256ENS_12float_e4m3_tEfNS_4arch4Sm90ELb0ELb0ELb1ELb1ELb0ELb1ELb0ELb1ELb1ELb1ELb0ELb0EEENS1_21CollectiveEpilogueFwdINS6_IJSA_SB_SA_EEES9_NS_10bfloat16_tESF_Li256ELb1ELb1ELb0ELb1EEENS1_36VarlenDynamicPersistentTileSchedulerILi128ELi128ELi256ELi128ELb0ELb1ELb1ELb0ELb1ELb1EEEEEEEEEvNT_6ParamsE,@function
        .size           _ZN7cutlass13device_kernelIN5flash11enable_sm90INS1_16FlashAttnFwdSm90INS1_25CollectiveMainloopFwdSm90ILi2EN4cute5tupleIJNS5_1CILi1EEES8_S8_EEENS6_IJNS7_ILi128EEESA_NS7_ILi256EEEEEELi256ENS_12float_e4m3_tEfNS_4arch4Sm90ELb0ELb0ELb1ELb1ELb0ELb1ELb0ELb1ELb1ELb1ELb0ELb0EEENS1_21CollectiveEpilogueFwdINS6_IJSA_SB_SA_EEES9_NS_10bfloat16_tESF_Li256ELb1ELb1ELb0ELb1EEENS1_36VarlenDynamicPersistentTileSchedulerILi128ELi128ELi256ELi128ELb0ELb1ELb1ELb0ELb1ELb1EEEEEEEEEvNT_6ParamsE,(.L_x_11 - _ZN7cutlass13device_kernelIN5flash11enable_sm90INS1_16FlashAttnFwdSm90INS1_25CollectiveMainloopFwdSm90ILi2EN4cute5tupleIJNS5_1CILi1EEES8_S8_EEENS6_IJNS7_ILi128EEESA_NS7_ILi256EEEEEELi256ENS_12float_e4m3_tEfNS_4arch4Sm90ELb0ELb0ELb1ELb1ELb0ELb1ELb0ELb1ELb1ELb1ELb0ELb0EEENS1_21CollectiveEpilogueFwdINS6_IJSA_SB_SA_EEES9_NS_10bfloat16_tESF_Li256ELb1ELb1ELb0ELb1EEENS1_36VarlenDynamicPersistentTileSchedulerILi128ELi128ELi256ELi128ELb0ELb1ELb1ELb0ELb1ELb1EEEEEEEEEvNT_6ParamsE)
        .other          _ZN7cutlass13device_kernelIN5flash11enable_sm90INS1_16FlashAttnFwdSm90INS1_25CollectiveMainloopFwdSm90ILi2EN4cute5tupleIJNS5_1CILi1EEES8_S8_EEENS6_IJNS7_ILi128EEESA_NS7_ILi256EEEEEELi256ENS_12float_e4m3_tEfNS_4arch4Sm90ELb0ELb0ELb1ELb1ELb0ELb1ELb0ELb1ELb1ELb1ELb0ELb0EEENS1_21CollectiveEpilogueFwdINS6_IJSA_SB_SA_EEES9_NS_10bfloat16_tESF_Li256ELb1ELb1ELb0ELb1EEENS1_36VarlenDynamicPersistentTileSchedulerILi128ELi128ELi256ELi128ELb0ELb1ELb1ELb0ELb1ELb1EEEEEEEEEvNT_6ParamsE,@"STO_CUDA_ENTRY STV_DEFAULT"
_ZN7cutlass13device_kernelIN5flash11enable_sm90INS1_16FlashAttnFwdSm90INS1_25CollectiveMainloopFwdSm90ILi2EN4cute5tupleIJNS5_1CILi1EEES8_S8_EEENS6_IJNS7_ILi128EEESA_NS7_ILi256EEEEEELi256ENS_12float_e4m3_tEfNS_4arch4Sm90ELb0ELb0ELb1ELb1ELb0ELb1ELb0ELb1ELb1ELb1ELb0ELb0EEENS1_21CollectiveEpilogueFwdINS6_IJSA_SB_SA_EEES9_NS_10bfloat16_tESF_Li256ELb1ELb1ELb0ELb1EEENS1_36VarlenDynamicPersistentTileSchedulerILi128ELi128ELi256ELi128ELb0ELb1ELb1ELb0ELb1ELb1EEEEEEEEEvNT_6ParamsE:
[----:B------:R-:W-:Y:S01]  /*0000*/  LDC R1, c[0x0][0x37c] ;  /* 0x0000df00ff017b82 */ /* 0x000fe20000000800 */
[----:B------:R-:W-:Y:S05]  /*0010*/  EXIT ;  /* 0x000000000000794d */ /* 0x000fea0003800000 */
.L_x_2:
        /* <DEDUP_REMOVED lines=14> */
.L_x_11:


//--------------------- .text._ZN7cutlass13device_kernelIN5flash11enable_sm90INS1_16FlashAttnFwdSm90INS1_25CollectiveMainloopFwdSm90ILi2EN4cute5tupleIJNS5_1CILi1EEES8_S8_EEENS6_IJNS7_ILi128EEENS7_ILi64EEENS7_ILi256EEEEEELi256ENS_12float_e4m3_tEfNS_4arch4Sm90ELb0ELb1ELb1ELb0ELb0ELb0ELb0ELb1ELb1ELb1ELb0ELb0EEENS1_21CollectiveEpilogueFwdINS6_IJSA_SC_SB_EEES9_NS_10bfloat16_tESG_Li256ELb0ELb1ELb0ELb1EEENS1_30DynamicPersistentTileSchedulerILi256ELi128ELb0ELb1ELb1EEEEEEEEEvNT_6ParamsE --------------------------
	.section	.text._ZN7cutlass13device_kernelIN5flash11enable_sm90INS1_16FlashAttnFwdSm90INS1_25CollectiveMainloopFwdSm90ILi2EN4cute5tupleIJNS5_1CILi1EEES8_S8_EEENS6_IJNS7_ILi128EEENS7_ILi64EEENS7_ILi256EEEEEELi256ENS_12float_e4m3_tEfNS_4arch4Sm90ELb0ELb1ELb1ELb0ELb0ELb0ELb0ELb1ELb1ELb1ELb0ELb0EEENS1_21CollectiveEpilogueFwdINS6_IJSA_SC_SB_EEES9_NS_10bfloat16_tESG_Li256ELb0ELb1ELb0ELb1EEENS1_30DynamicPersistentTileSchedulerILi256ELi128ELb0ELb1ELb1EEEEEEEEEvNT_6ParamsE,"ax",@progbits
	.align	128
.text._ZN7cutlass13device_kernelIN5flash11enable_sm90INS1_16FlashAttnFwdSm90INS1_25CollectiveMainloopFwdSm90ILi2EN4cute5tupleIJNS5_1CILi1EEES8_S8_EEENS6_IJNS7_ILi128EEENS7_ILi64EEENS7_ILi256EEEEEELi256ENS_12float_e4m3_tEfNS_4arch4Sm90ELb0ELb1ELb1ELb0ELb0ELb0ELb0ELb1ELb1ELb1ELb0ELb0EEENS1_21CollectiveEpilogueFwdINS6_IJSA_SC_SB_EEES9_NS_10bfloat16_tESG_Li256ELb0ELb1ELb0ELb1EEENS1_30DynamicPersistentTileSchedulerILi256ELi128ELb0ELb1ELb1EEEEEEEEEvNT_6ParamsE:
        .type           _ZN7cutlass13device_kernelIN5flash11enable_sm90INS1_16FlashAttnFwdSm90INS1_25CollectiveMainloopFwdSm90ILi2EN4cute5tupleIJNS5_1CILi1EEES8_S8_EEENS6_IJNS7_ILi128EEENS7_ILi64EEENS7_ILi256EEEEEELi256ENS_12float_e4m3_tEfNS_4arch4Sm90ELb0ELb1ELb1ELb0ELb0ELb0ELb0ELb1ELb1ELb1ELb0ELb0EEENS1_21CollectiveEpilogueFwdINS6_IJSA_SC_SB_EEES9_NS_10bfloat16_tESG_Li256ELb0ELb1ELb0ELb1EEENS1_30DynamicPersistentTileSchedulerILi256ELi128ELb0ELb1ELb1EEEEEEEEEvNT_6ParamsE,@function
        .size           _ZN7cutlass13device_kernelIN5flash11enable_sm90INS1_16FlashAttnFwdSm90INS1_25CollectiveMainloopFwdSm90ILi2EN4cute5tupleIJNS5_1CILi1EEES8_S8_EEENS6_IJNS7_ILi128EEENS7_ILi64EEENS7_ILi256EEEEEELi256ENS_12float_e4m3_tEfNS_4arch4Sm90ELb0ELb1ELb1ELb0ELb0ELb0ELb0ELb1ELb1ELb1ELb0ELb0EEENS1_21CollectiveEpilogueFwdINS6_IJSA_SC_SB_EEES9_NS_10bfloat16_tESG_Li256ELb0ELb1ELb0ELb1EEENS1_30DynamicPersistentTileSchedulerILi256ELi128ELb0ELb1ELb1EEEEEEEEEvNT_6ParamsE,(.L_x_12 - _ZN7cutlass13device_kernelIN5flash11enable_sm90INS1_16FlashAttnFwdSm90INS1_25CollectiveMainloopFwdSm90ILi2EN4cute5tupleIJNS5_1CILi1EEES8_S8_EEENS6_IJNS7_ILi128EEENS7_ILi64EEENS7_ILi256EEEEEELi256ENS_12float_e4m3_tEfNS_4arch4Sm90ELb0ELb1ELb1ELb0ELb0ELb0ELb0ELb1ELb1ELb1ELb0ELb0EEENS1_21CollectiveEpilogueFwdINS6_IJSA_SC_SB_EEES9_NS_10bfloat16_tESG_Li256ELb0ELb1ELb0ELb1EEENS1_30DynamicPersistentTileSchedulerILi256ELi128ELb0ELb1ELb1EEEEEEEEEvNT_6ParamsE)
        .other          _ZN7cutlass13device_kernelIN5flash11enable_sm90INS1_16FlashAttnFwdSm90INS1_25CollectiveMainloopFwdSm90ILi2EN4cute5tupleIJNS5_1CILi1EEES8_S8_EEENS6_IJNS7_ILi128EEENS7_ILi64EEENS7_ILi256EEEEEELi256ENS_12float_e4m3_tEfNS_4arch4Sm90ELb0ELb1ELb1ELb0ELb0ELb0ELb0ELb1ELb1ELb1ELb0ELb0EEENS1_21CollectiveEpilogueFwdINS6_IJSA_SC_SB_EEES9_NS_10bfloat16_tESG_Li256ELb0ELb1ELb0ELb1EEENS1_30DynamicPersistentTileSchedulerILi256ELi128ELb0ELb1ELb1EEEEEEEEEvNT_6ParamsE,@"STO_CUDA_ENTRY STV_DEFAULT"
_ZN7cutlass13device_kernelIN5flash11enable_sm90INS1_16FlashAttnFwdSm90INS1_25CollectiveMainloopFwdSm90ILi2EN4cute5tupleIJNS5_1CILi1EEES8_S8_EEENS6_IJNS7_ILi128EEENS7_ILi64EEENS7_ILi256EEEEEELi256ENS_12float_e4m3_tEfNS_4arch4Sm90ELb0ELb1ELb1ELb0ELb0ELb0ELb0ELb1ELb1ELb1ELb0ELb0EEENS1_21CollectiveEpilogueFwdINS6_IJSA_SC_SB_EEES9_NS_10bfloat16_tESG_Li256ELb0ELb1ELb0ELb1EEENS1_30DynamicPersistentTileSchedulerILi256ELi128ELb0ELb1ELb1EEEEEEEEEvNT_6ParamsE:
[----:B------:R-:W-:Y:S01]  /*0000*/  LDC R1, c[0x0][0x37c] ;  /* 0x0000df00ff017b82 */ /* 0x000fe20000000800 */
[----:B------:R-:W-:Y:S05]  /*0010*/  EXIT ;  /* 0x000000000000794d */ /* 0x000fea0003800000 */
.L_x_3:
        /* <DEDUP_REMOVED lines=14> */
.L_x_12:


//--------------------- .text._ZN7cutlass13device_kernelIN5flash11enable_sm90INS1_16FlashAttnFwdSm90INS1_25CollectiveMainloopFwdSm90ILi2EN4cute5tupleIJNS5_1CILi1EEES8_S8_EEENS6_IJNS7_ILi128EEENS7_ILi64EEENS7_ILi256EEEEEELi256ENS_12float_e4m3_tEfNS_4arch4Sm90ELb0ELb1ELb1ELb1ELb0ELb0ELb0ELb1ELb1ELb1ELb0ELb0EEENS1_21CollectiveEpilogueFwdINS6_IJSA_SC_SB_EEES9_NS_10bfloat16_tESG_Li256ELb1ELb1ELb0ELb1EEENS1_36VarlenDynamicPersistentTileSchedulerILi128ELi64ELi256ELi128ELb0ELb1ELb1ELb1ELb0ELb1EEEEEEEEEvNT_6ParamsE --------------------------
	.section	.text._ZN7cutlass13device_kernelIN5flash11enable_sm90INS1_16FlashAttnFwdSm90INS1_25CollectiveMainloopFwdSm90ILi2EN4cute5tupleIJNS5_1CILi1EEES8_S8_EEENS6_IJNS7_ILi128EEENS7_ILi64EEENS7_ILi256EEEEEELi256ENS_12float_e4m3_tEfNS_4arch4Sm90ELb0ELb1ELb1ELb1ELb0ELb0ELb0ELb1ELb1ELb1ELb0ELb0EEENS1_21CollectiveEpilogueFwdINS6_IJSA_SC_SB_EEES9_NS_10bfloat16_tESG_Li256ELb1ELb1ELb0ELb1EEENS1_36VarlenDynamicPersistentTileSchedulerILi128ELi64ELi256ELi128ELb0ELb1ELb1ELb1ELb0ELb1EEEEEEEEEvNT_6ParamsE,"ax",@progbits
	.align	128
.text._ZN7cutlass13device_kernelIN5flash11enable_sm90INS1_16FlashAttnFwdSm90INS1_25CollectiveMainloopFwdSm90ILi2EN4cute5tupleIJNS5_1CILi1EEES8_S8_EEENS6_IJNS7_ILi128EEENS7_ILi64EEENS7_ILi256EEEEEELi256ENS_12float_e4m3_tEfNS_4arch4Sm90ELb0ELb1ELb1ELb1ELb0ELb0ELb0ELb1ELb1ELb1ELb0ELb0EEENS1_21CollectiveEpilogueFwdINS6_IJSA_SC_SB_EEES9_NS_10bfloat16_tESG_Li256ELb1ELb1ELb0ELb1EEENS1_36VarlenDynamicPersistentTileSchedulerILi128ELi64ELi256ELi128ELb0ELb1ELb1ELb1ELb0ELb1EEEEEEEEEvNT_6ParamsE:
        .type           _ZN7cutlass13device_kernelIN5flash11enable_sm90INS1_16FlashAttnFwdSm90INS1_25CollectiveMainloopFwdSm90ILi2EN4cute5tupleIJNS5_1CILi1EEES8_S8_EEENS6_IJNS7_ILi128EEENS7_ILi64EEENS7_ILi256EEEEEELi256ENS_12float_e4m3_tEfNS_4arch4Sm90ELb0ELb1ELb1ELb1ELb0ELb0ELb0ELb1ELb1ELb1ELb0ELb0EEENS1_21CollectiveEpilogueFwdINS6_IJSA_SC_SB_EEES9_NS_10bfloat16_tESG_Li256ELb1ELb1ELb0ELb1EEENS1_36VarlenDynamicPersistentTileSchedulerILi128ELi64ELi256ELi128ELb0ELb1ELb1ELb1ELb0ELb1EEEEEEEEEvNT_6ParamsE,@function
        .size           _ZN7cutlass13device_kernelIN5flash11enable_sm90INS1_16FlashAttnFwdSm90INS1_25CollectiveMainloopFwdSm90ILi2EN4cute5tupleIJNS5_1CILi1EEES8_S8_EEENS6_IJNS7_ILi128EEENS7_ILi64EEENS7_ILi256EEEEEELi256ENS_12float_e4m3_tEfNS_4arch4Sm90ELb0ELb1ELb1ELb1ELb0ELb0ELb0ELb1ELb1ELb1ELb0ELb0EEENS1_21CollectiveEpilogueFwdINS6_IJSA_SC_SB_EEES9_NS_10bfloat16_tESG_Li256ELb1ELb1ELb0ELb1EEENS1_36VarlenDynamicPersistentTileSchedulerILi128ELi64ELi256ELi128ELb0ELb1ELb1ELb1ELb0ELb1EEEEEEEEEvNT_6ParamsE,(.L_x_13 - _ZN7cutlass13device_kernelIN5flash11enable_sm90INS1_16FlashAttnFwdSm90INS1_25CollectiveMainloopFwdSm90ILi2EN4cute5tupleIJNS5_1CILi1EEES8_S8_EEENS6_IJNS7_ILi128EEENS7_ILi64EEENS7_ILi256EEEEEELi256ENS_12float_e4m3_tEfNS_4arch4Sm90ELb0ELb1ELb1ELb1ELb0ELb0ELb0ELb1ELb1ELb1ELb0ELb0EEENS1_21CollectiveEpilogueFwdINS6_IJSA_SC_SB_EEES9_NS_10bfloat16_tESG_Li256ELb1ELb1ELb0ELb1EEENS1_36VarlenDynamicPersistentTileSchedulerILi128ELi64ELi256ELi128ELb0ELb1ELb1ELb1ELb0ELb1EEEEEEEEEvNT_6ParamsE)
        .other          _ZN7cutlass13device_kernelIN5flash11enable_sm90INS1_16FlashAttnFwdSm90INS1_25CollectiveMainloopFwdSm90ILi2EN4cute5tupleIJNS5_1CILi1EEES8_S8_EEENS6_IJNS7_ILi128EEENS7_ILi64EEENS7_ILi256EEEEEELi256ENS_12float_e4m3_tEfNS_4arch4Sm90ELb0ELb1ELb1ELb1ELb0ELb0ELb0ELb1ELb1ELb1ELb0ELb0EEENS1_21CollectiveEpilogueFwdINS6_IJSA_SC_SB_EEES9_NS_10bfloat16_tESG_Li256ELb1ELb1ELb0ELb1EEENS1_36VarlenDynamicPersistentTileSchedulerILi128ELi64ELi256ELi128ELb0ELb1ELb1ELb1ELb0ELb1EEEEEEEEEvNT_6ParamsE,@"STO_CUDA_ENTRY STV_DEFAULT"
_ZN7cutlass13device_kernelIN5flash11enable_sm90INS1_16FlashAttnFwdSm90INS1_25CollectiveMainloopFwdSm90ILi2EN4cute5tupleIJNS5_1CILi1EEES8_S8_EEENS6_IJNS7_ILi128EEENS7_ILi64EEENS7_ILi256EEEEEELi256ENS_12float_e4m3_tEfNS_4arch4Sm90ELb0ELb1ELb1ELb1ELb0ELb0ELb0ELb1ELb1ELb1ELb0ELb0EEENS1_21CollectiveEpilogueFwdINS6_IJSA_SC_SB_EEES9_NS_10bfloat16_tESG_Li256ELb1ELb1ELb0ELb1EEENS1_36VarlenDynamicPersistentTileSchedulerILi128ELi64ELi256ELi128ELb0ELb1ELb1ELb1ELb0ELb1EEEEEEEEEvNT_6ParamsE:
[----:B------:R-:W-:Y:S01]  /*0000*/  LDC R1, c[0x0][0x37c] ;  /* 0x0000df00ff017b82 */ /* 0x000fe20000000800 */
[----:B------:R-:W-:Y:S05]  /*0010*/  EXIT ;  /* 0x000000000000794d */ /* 0x000fea0003800000 */
.L_x_4:
        /* <DEDUP_REMOVED lines=14> */
.L_x_13:


//--------------------- .text._ZN7cutlass13device_kernelIN5flash11enable_sm90INS1_16FlashAttnFwdSm90INS1_25CollectiveMainloopFwdSm90ILi2EN4cute5tupleIJNS5_1CILi1EEES8_S8_EEENS6_IJNS7_ILi128EEENS7_ILi64EEENS7_ILi256EEEEEELi256ENS_12float_e4m3_tEfNS_4arch4Sm90ELb0ELb1ELb1ELb1ELb0ELb1ELb0ELb1ELb1ELb1ELb0ELb0EEENS1_21CollectiveEpilogueFwdINS6_IJSA_SC_SB_EEES9_NS_10bfloat16_tESG_Li256ELb1ELb1ELb0ELb1EEENS1_36VarlenDynamicPersistentTileSchedulerILi128ELi64ELi256ELi128ELb0ELb1ELb1ELb1ELb0ELb1EEEEEEEEEvNT_6ParamsE --------------------------
	.section	.text._ZN7cutlass13device_kernelIN5flash11enable_sm90INS1_16FlashAttnFwdSm90INS1_25CollectiveMainloopFwdSm90ILi2EN4cute5tupleIJNS5_1CILi1EEES8_S8_EEENS6_IJNS7_ILi128EEENS7_ILi64EEENS7_ILi256EEEEEELi256ENS_12float_e4m3_tEfNS_4arch4Sm90ELb0ELb1ELb1ELb1ELb0ELb1ELb0ELb1ELb1ELb1ELb0ELb0EEENS1_21CollectiveEpilogueFwdINS6_IJSA_SC_SB_EEES9_NS_10bfloat16_tESG_Li256ELb1ELb1ELb0ELb1EEENS1_36VarlenDynamicPersistentTileSchedulerILi128ELi64ELi256ELi128ELb0ELb1ELb1ELb1ELb0ELb1EEEEEEEEEvNT_6ParamsE,"ax",@progbits
	.align	128
.text._ZN7cutlass13device_kernelIN5flash11enable_sm90INS1_16FlashAttnFwdSm90INS1_25CollectiveMainloopFwdSm90ILi2EN4cute5tupleIJNS5_1CILi1EEES8_S8_EEENS6_IJNS7_ILi128EEENS7_ILi64EEENS7_ILi256EEEEEELi256ENS_12float_e4m3_tEfNS_4arch4Sm90ELb0ELb1ELb1ELb1ELb0ELb1ELb0ELb1ELb1ELb1ELb0ELb0EEENS1_21CollectiveEpilogueFwdINS6_IJSA_SC_SB_EEES9_NS_10bfloat16_tESG_Li256ELb1ELb1ELb0ELb1EEENS1_36VarlenDynamicPersistentTileSchedulerILi128ELi64ELi256ELi128ELb0ELb1ELb1ELb1ELb0ELb1EEEEEEEEEvNT_6ParamsE:
        .type           _ZN7cutlass13device_kernelIN5flash11enable_sm90INS1_16FlashAttnFwdSm90INS1_25CollectiveMainloopFwdSm90ILi2EN4cute5tupleIJNS5_1CILi1EEES8_S8_EEENS6_IJNS7_ILi128EEENS7_ILi64EEENS7_ILi256EEEEEELi256ENS_12float_e4m3_tEfNS_4arch4Sm90ELb0ELb1ELb1ELb1ELb0ELb1ELb0ELb1ELb1ELb1ELb0ELb0EEENS1_21CollectiveEpilogueFwdINS6_IJSA_SC_SB_EEES9_NS_10bfloat16_tESG_Li256ELb1ELb1ELb0ELb1EEENS1_36VarlenDynamicPersistentTileSchedulerILi128ELi64ELi256ELi128ELb0ELb1ELb1ELb1ELb0ELb1EEEEEEEEEvNT_6ParamsE,@function
        .size           _ZN7cutlass13device_kernelIN5flash11enable_sm90INS1_16FlashAttnFwdSm90INS1_25CollectiveMainloopFwdSm90ILi2EN4cute5tupleIJNS5_1CILi1EEES8_S8_EEENS6_IJNS7_ILi128EEENS7_ILi64EEENS7_ILi256EEEEEELi256ENS_12float_e4m3_tEfNS_4arch4Sm90ELb0ELb1ELb1ELb1ELb0ELb1ELb0ELb1ELb1ELb1ELb0ELb0EEENS1_21CollectiveEpilogueFwdINS6_IJSA_SC_SB_EEES9_NS_10bfloat16_tESG_Li256ELb1ELb1ELb0ELb1EEENS1_36VarlenDynamicPersistentTileSchedulerILi128ELi64ELi256ELi128ELb0ELb1ELb1ELb1ELb0ELb1EEEEEEEEEvNT_6ParamsE,(.L_x_14 - _ZN7cutlass13device_kernelIN5flash11enable_sm90INS1_16FlashAttnFwdSm90INS1_25CollectiveMainloopFwdSm90ILi2EN4cute5tupleIJNS5_1CILi1EEES8_S8_EEENS6_IJNS7_ILi128EEENS7_ILi64EEENS7_ILi256EEEEEELi256ENS_12float_e4m3_tEfNS_4arch4Sm90ELb0ELb1ELb1ELb1ELb0ELb1ELb0ELb1ELb1ELb1ELb0ELb0EEENS1_21CollectiveEpilogueFwdINS6_IJSA_SC_SB_EEES9_NS_10bfloat16_tESG_Li256ELb1ELb1ELb0ELb1EEENS1_36VarlenDynamicPersistentTileSchedulerILi128ELi64ELi256ELi128ELb0ELb1ELb1ELb1ELb0ELb1EEEEEEEEEvNT_6ParamsE)
        .other          _ZN7cutlass13device_kernelIN5flash11enable_sm90INS1_16FlashAttnFwdSm90INS1_25CollectiveMainloopFwdSm90ILi2EN4cute5tupleIJNS5_1CILi1EEES8_S8_EEENS6_IJNS7_ILi128EEENS7_ILi64EEENS7_ILi256EEEEEELi256ENS_12float_e4m3_tEfNS_4arch4Sm90ELb0ELb1ELb1ELb1ELb0ELb1ELb0ELb1ELb1ELb1ELb0ELb0EEENS1_21CollectiveEpilogueFwdINS6_IJSA_SC_SB_EEES9_NS_10bfloat16_tESG_Li256ELb1ELb1ELb0ELb1EEENS1_36VarlenDynamicPersistentTileSchedulerILi128ELi64ELi256ELi128ELb0ELb1ELb1ELb1ELb0ELb1EEEEEEEEEvNT_6ParamsE,@"STO_CUDA_ENTRY STV_DEFAULT"
_ZN7cutlass13device_kernelIN5flash11enable_sm90INS1_16FlashAttnFwdSm90INS1_25CollectiveMainloopFwdSm90ILi2EN4cute5tupleIJNS5_1CILi1EEES8_S8_EEENS6_IJNS7_ILi128EEENS7_ILi64EEENS7_ILi256EEEEEELi256ENS_12float_e4m3_tEfNS_4arch4Sm90ELb0ELb1ELb1ELb1ELb0ELb1ELb0ELb1ELb1ELb1ELb0ELb0EEENS1_21CollectiveEpilogueFwdINS6_IJSA_SC_SB_EEES9_NS_10bfloat16_tESG_Li256ELb1ELb1ELb0ELb1EEENS1_36VarlenDynamicPersistentTileSchedulerILi128ELi64ELi256ELi128ELb0ELb1ELb1ELb1ELb0ELb1EEEEEEEEEvNT_6ParamsE:
[----:B------:R-:W-:Y:S01]  /*0000*/  LDC R1, c[0x0][0x37c] ;  /* 0x0000df00ff017b82 */ /* 0x000fe20000000800 */
[----:B------:R-:W-:Y:S05]  /*0010*/  EXIT ;  /* 0x000000000000794d */ /* 0x000fea0003800000 */
.L_x_5:
        /* <DEDUP_REMOVED lines=14> */
.L_x_14:


//--------------------- .text._ZN7cutlass13device_kernelIN5flash11enable_sm90INS1_16FlashAttnFwdSm90INS1_25CollectiveMainloopFwdSm90ILi2EN4cute5tupleIJNS5_1CILi1EEES8_S8_EEENS6_IJNS7_ILi128EEESA_NS7_ILi256EEEEEELi256ENS_12float_e4m3_tEfNS_4arch4Sm90ELb1ELb0ELb1ELb0ELb0ELb0ELb0ELb1ELb1ELb1ELb0ELb0EEENS1_21CollectiveEpilogueFwdINS6_IJSA_SB_SA_EEES9_NS_10bfloat16_tESF_Li256ELb0ELb1ELb0ELb1EEENS1_30DynamicPersistentTileSchedulerILi256ELi128ELb0ELb1ELb1EEEEEEEEEvNT_6ParamsE --------------------------
	.section	.text._ZN7cutlass13device_kernelIN5flash11enable_sm90INS1_16FlashAttnFwdSm90INS1_25CollectiveMainloopFwdSm90ILi2EN4cute5tupleIJNS5_1CILi1EEES8_S8_EEENS6_IJNS7_ILi128EEESA_NS7_ILi256EEEEEELi256ENS_12float_e4m3_tEfNS_4arch4Sm90ELb1ELb0ELb1ELb0ELb0ELb0ELb0ELb1ELb1ELb1ELb0ELb0EEENS1_21CollectiveEpilogueFwdINS6_IJSA_SB_SA_EEES9_NS_10bfloat16_tESF_Li256ELb0ELb1ELb0ELb1EEENS1_30DynamicPersistentTileSchedulerILi256ELi128ELb0ELb1ELb1EEEEEEEEEvNT_6ParamsE,"ax",@progbits
	.align	128
.text._ZN7cutlass13device_kernelIN5flash11enable_sm90INS1_16FlashAttnFwdSm90INS1_25CollectiveMainloopFwdSm90ILi2EN4cute5tupleIJNS5_1CILi1EEES8_S8_EEENS6_IJNS7_ILi128EEESA_NS7_ILi256EEEEEELi256ENS_12float_e4m3_tEfNS_4arch4Sm90ELb1ELb0ELb1ELb0ELb0ELb0ELb0ELb1ELb1ELb1ELb0ELb0EEENS1_21CollectiveEpilogueFwdINS6_IJSA_SB_SA_EEES9_NS_10bfloat16_tESF_Li256ELb0ELb1ELb0ELb1EEENS1_30DynamicPersistentTileSchedulerILi256ELi128ELb0ELb1ELb1EEEEEEEEEvNT_6ParamsE:
        .type           _ZN7cutlass13device_kernelIN5flash11enable_sm90INS1_16FlashAttnFwdSm90INS1_25CollectiveMainloopFwdSm90ILi2EN4cute5tupleIJNS5_1CILi1EEES8_S8_EEENS6_IJNS7_ILi128EEESA_NS7_ILi256EEEEEELi256ENS_12float_e4m3_tEfNS_4arch4Sm90ELb1ELb0ELb1ELb0ELb0ELb0ELb0ELb1ELb1ELb1ELb0ELb0EEENS1_21CollectiveEpilogueFwdINS6_IJSA_SB_SA_EEES9_NS_10bfloat16_tESF_Li256ELb0ELb1ELb0ELb1EEENS1_30DynamicPersistentTileSchedulerILi256ELi128ELb0ELb1ELb1EEEEEEEEEvNT_6ParamsE,@function
        .size           _ZN7cutlass13device_kernelIN5flash11enable_sm90INS1_16FlashAttnFwdSm90INS1_25CollectiveMainloopFwdSm90ILi2EN4cute5tupleIJNS5_1CILi1EEES8_S8_EEENS6_IJNS7_ILi128EEESA_NS7_ILi256EEEEEELi256ENS_12float_e4m3_tEfNS_4arch4Sm90ELb1ELb0ELb1ELb0ELb0ELb0ELb0ELb1ELb1ELb1ELb0ELb0EEENS1_21CollectiveEpilogueFwdINS6_IJSA_SB_SA_EEES9_NS_10bfloat16_tESF_Li256ELb0ELb1ELb0ELb1EEENS1_30DynamicPersistentTileSchedulerILi256ELi128ELb0ELb1ELb1EEEEEEEEEvNT_6ParamsE,(.L_x_15 - _ZN7cutlass13device_kernelIN5flash11enable_sm90INS1_16FlashAttnFwdSm90INS1_25CollectiveMainloopFwdSm90ILi2EN4cute5tupleIJNS5_1CILi1EEES8_S8_EEENS6_IJNS7_ILi128EEESA_NS7_ILi256EEEEEELi256ENS_12float_e4m3_tEfNS_4arch4Sm90ELb1ELb0ELb1ELb0ELb0ELb0ELb0ELb1ELb1ELb1ELb0ELb0EEENS1_21CollectiveEpilogueFwdINS6_IJSA_SB_SA_EEES9_NS_10bfloat16_tESF_Li256ELb0ELb1ELb0ELb1EEENS1_30DynamicPersistentTileSchedulerILi256ELi128ELb0ELb1ELb1EEEEEEEEEvNT_6ParamsE)
        .other          _ZN7cutlass13device_kernelIN5flash11enable_sm90INS1_16FlashAttnFwdSm90INS1_25CollectiveMainloopFwdSm90ILi2EN4cute5tupleIJNS5_1CILi1EEES8_S8_EEENS6_IJNS7_ILi128EEESA_NS7_ILi256EEEEEELi256ENS_12float_e4m3_tEfNS_4arch4Sm90ELb1ELb0ELb1ELb0ELb0ELb0ELb0ELb1ELb1ELb1ELb0ELb0EEENS1_21CollectiveEpilogueFwdINS6_IJSA_SB_SA_EEES9_NS_10bfloat16_tESF_Li256ELb0ELb1ELb0ELb1EEENS1_30DynamicPersistentTileSchedulerILi256ELi128ELb0ELb1ELb1EEEEEEEEEvNT_6ParamsE,@"STO_CUDA_ENTRY STV_DEFAULT"
_ZN7cutlass13device_kernelIN5flash11enable_sm90INS1_16FlashAttnFwdSm90INS1_25CollectiveMainloopFwdSm90ILi2EN4cute5tupleIJNS5_1CILi1EEES8_S8_EEENS6_IJNS7_ILi128EEESA_NS7_ILi256EEEEEELi256ENS_12float_e4m3_tEfNS_4arch4Sm90ELb1ELb0ELb1ELb0ELb0ELb0ELb0ELb1ELb1ELb1ELb0ELb0EEENS1_21CollectiveEpilogueFwdINS6_IJSA_SB_SA_EEES9_NS_10bfloat16_tESF_Li256ELb0ELb1ELb0ELb1EEENS1_30DynamicPersistentTileSchedulerILi256ELi128ELb0ELb1ELb1EEEEEEEEEvNT_6ParamsE:
[----:B------:R-:W-:Y:S01]  /*0000*/  LDC R1, c[0x0][0x37c] ;  /* 0x0000df00ff017b82 */ /* 0x000fe20000000800 */
[----:B------:R-:W-:Y:S05]  /*0010*/  EXIT ;  /* 0x000000000000794d */ /* 0x000fea0003800000 */
.L_x_6:
        /* <DEDUP_REMOVED lines=14> */
.L_x_15:


//--------------------- .text._ZN7cutlass13device_kernelIN5flash11enable_sm90INS1_16FlashAttnFwdSm90INS1_25CollectiveMainloopFwdSm90ILi2EN4cute5tupleIJNS5_1CILi1EEES8_S8_EEENS6_IJNS7_ILi128EEESA_NS7_ILi256EEEEEELi256ENS_12float_e4m3_tEfNS_4arch4Sm90ELb1ELb0ELb1ELb1ELb0ELb0ELb0ELb1ELb1ELb1ELb0ELb0EEENS1_21CollectiveEpilogueFwdINS6_IJSA_SB_SA_EEES9_NS_10bfloat16_tESF_Li256ELb1ELb1ELb0ELb1EEENS1_36VarlenDynamicPersistentTileSchedulerILi128ELi128ELi256ELi128ELb0ELb1ELb1ELb1ELb1ELb1EEEEEEEEEvNT_6ParamsE --------------------------
	.section	.text._ZN7cutlass13device_kernelIN5flash11enable_sm90INS1_16FlashAttnFwdSm90INS1_25CollectiveMainloopFwdSm90ILi2EN4cute5tupleIJNS5_1CILi1EEES8_S8_EEENS6_IJNS7_ILi128EEESA_NS7_ILi256EEEEEELi256ENS_12float_e4m3_tEfNS_4arch4Sm90ELb1ELb0ELb1ELb1ELb0ELb0ELb0ELb1ELb1ELb1ELb0ELb0EEENS1_21CollectiveEpilogueFwdINS6_IJSA_SB_SA_EEES9_NS_10bfloat16_tESF_Li256ELb1ELb1ELb0ELb1EEENS1_36VarlenDynamicPersistentTileSchedulerILi128ELi128ELi256ELi128ELb0ELb1ELb1ELb1ELb1ELb1EEEEEEEEEvNT_6ParamsE,"ax",@progbits
	.align	128
.text._ZN7cutlass13device_kernelIN5flash11enable_sm90INS1_16FlashAttnFwdSm90INS1_25CollectiveMainloopFwdSm90ILi2EN4cute5tupleIJNS5_1CILi1EEES8_S8_EEENS6_IJNS7_ILi128EEESA_NS7_ILi256EEEEEELi256ENS_12float_e4m3_tEfNS_4arch4Sm90ELb1ELb0ELb1ELb1ELb0ELb0ELb0ELb1ELb1ELb1ELb0ELb0EEENS1_21CollectiveEpilogueFwdINS6_IJSA_SB_SA_EEES9_NS_10bfloat16_tESF_Li256ELb1ELb1ELb0ELb1EEENS1_36VarlenDynamicPersistentTileSchedulerILi128ELi128ELi256ELi128ELb0ELb1ELb1ELb1ELb1ELb1EEEEEEEEEvNT_6ParamsE:
        .type           _ZN7cutlass13device_kernelIN5flash11enable_sm90INS1_16FlashAttnFwdSm90INS1_25CollectiveMainloopFwdSm90ILi2EN4cute5tupleIJNS5_1CILi1EEES8_S8_EEENS6_IJNS7_ILi128EEESA_NS7_ILi256EEEEEELi256ENS_12float_e4m3_tEfNS_4arch4Sm90ELb1ELb0ELb1ELb1ELb0ELb0ELb0ELb1ELb1ELb1ELb0ELb0EEENS1_21CollectiveEpilogueFwdINS6_IJSA_SB_SA_EEES9_NS_10bfloat16_tESF_Li256ELb1ELb1ELb0ELb1EEENS1_36VarlenDynamicPersistentTileSchedulerILi128ELi128ELi256ELi128ELb0ELb1ELb1ELb1ELb1ELb1EEEEEEEEEvNT_6ParamsE,@function
        .size           _ZN7cutlass13device_kernelIN5flash11enable_sm90INS1_16FlashAttnFwdSm90INS1_25CollectiveMainloopFwdSm90ILi2EN4cute5tupleIJNS5_1CILi1EEES8_S8_EEENS6_IJNS7_ILi128EEESA_NS7_ILi256EEEEEELi256ENS_12float_e4m3_tEfNS_4arch4Sm90ELb1ELb0ELb1ELb1ELb0ELb0ELb0ELb1ELb1ELb1ELb0ELb0EEENS1_21CollectiveEpilogueFwdINS6_IJSA_SB_SA_EEES9_NS_10bfloat16_tESF_Li256ELb1ELb1ELb0ELb1EEENS1_36VarlenDynamicPersistentTileSchedulerILi128ELi128ELi256ELi128ELb0ELb1ELb1ELb1ELb1ELb1EEEEEEEEEvNT_6ParamsE,(.L_x_16 - _ZN7cutlass13device_kernelIN5flash11enable_sm90INS1_16FlashAttnFwdSm90INS1_25CollectiveMainloopFwdSm90ILi2EN4cute5tupleIJNS5_1CILi1EEES8_S8_EEENS6_IJNS7_ILi128EEESA_NS7_ILi256EEEEEELi256ENS_12float_e4m3_tEfNS_4arch4Sm90ELb1ELb0ELb1ELb1ELb0ELb0ELb0ELb1ELb1ELb1ELb0ELb0EEENS1_21CollectiveEpilogueFwdINS6_IJSA_SB_SA_EEES9_NS_10bfloat16_tESF_Li256ELb1ELb1ELb0ELb1EEENS1_36VarlenDynamicPersistentTileSchedulerILi128ELi128ELi256ELi128ELb0ELb1ELb1ELb1ELb1ELb1EEEEEEEEEvNT_6ParamsE)
        .other          _ZN7cutlass13device_kernelIN5flash11enable_sm90INS1_16FlashAttnFwdSm90INS1_25CollectiveMainloopFwdSm90ILi2EN4cute5tupleIJNS5_1CILi1EEES8_S8_EEENS6_IJNS7_ILi128EEESA_NS7_ILi256EEEEEELi256ENS_12float_e4m3_tEfNS_4arch4Sm90ELb1ELb0ELb1ELb1ELb0ELb0ELb0ELb1ELb1ELb1ELb0ELb0EEENS1_21CollectiveEpilogueFwdINS6_IJSA_SB_SA_EEES9_NS_10bfloat16_tESF_Li256ELb1ELb1ELb0ELb1EEENS1_36VarlenDynamicPersistentTileSchedulerILi128ELi128ELi256ELi128ELb0ELb1ELb1ELb1ELb1ELb1EEEEEEEEEvNT_6ParamsE,@"STO_CUDA_ENTRY STV_DEFAULT"
_ZN7cutlass13device_kernelIN5flash11enable_sm90INS1_16FlashAttnFwdSm90INS1_25CollectiveMainloopFwdSm90ILi2EN4cute5tupleIJNS5_1CILi1EEES8_S8_EEENS6_IJNS7_ILi128EEESA_NS7_ILi256EEEEEELi256ENS_12float_e4m3_tEfNS_4arch4Sm90ELb1ELb0ELb1ELb1ELb0ELb0ELb0ELb1ELb1ELb1ELb0ELb0EEENS1_21CollectiveEpilogueFwdINS6_IJSA_SB_SA_EEES9_NS_10bfloat16_tESF_Li256ELb1ELb1ELb0ELb1EEENS1_36VarlenDynamicPersistentTileSchedulerILi128ELi128ELi256ELi128ELb0ELb1ELb1ELb1ELb1ELb1EEEEEEEEEvNT_6ParamsE:
[----:B------:R-:W-:Y:S01]  /*0000*/  LDC R1, c[0x0][0x37c] ;  /* 0x0000df00ff017b82 */ /* 0x000fe20000000800 */
[----:B------:R-:W-:Y:S05]  /*0010*/  EXIT ;  /* 0x000000000000794d */ /* 0x000fea0003800000 */
.L_x_7:
        /* <DEDUP_REMOVED lines=14> */
.L_x_16:


//--------------------- .text._ZN7cutlass13device_kernelIN5flash11enable_sm90INS1_16FlashAttnFwdSm90INS1_25CollectiveMainloopFwdSm90ILi2EN4cute5tupleIJNS5_1CILi1EEES8_S8_EEENS6_IJNS7_ILi128EEESA_NS7_ILi256EEEEEELi256ENS_12float_e4m3_tEfNS_4arch4Sm90ELb1ELb0ELb1ELb1ELb0ELb1ELb0ELb1ELb1ELb1ELb0ELb0EEENS1_21CollectiveEpilogueFwdINS6_IJSA_SB_SA_EEES9_NS_10bfloat16_tESF_Li256ELb1ELb1ELb0ELb1EEENS1_36VarlenDynamicPersistentTileSchedulerILi128ELi128ELi256ELi128ELb0ELb1ELb1ELb1ELb1ELb1EEEEEEEEEvNT_6ParamsE --------------------------
	.section	.text._ZN7cutlass13device_kernelIN5flash11enable_sm90INS1_16FlashAttnFwdSm90INS1_25CollectiveMainloopFwdSm90ILi2EN4cute5tupleIJNS5_1CILi1EEES8_S8_EEENS6_IJNS7_ILi128EEESA_NS7_ILi256EEEEEELi256ENS_12float_e4m3_tEfNS_4arch4Sm90ELb1ELb0ELb1ELb1ELb0ELb1ELb0ELb1ELb1ELb1ELb0ELb0EEENS1_21CollectiveEpilogueFwdINS6_IJSA_SB_SA_EEES9_NS_10bfloat16_tESF_Li256ELb1ELb1ELb0ELb1EEENS1_36VarlenDynamicPersistentTileSchedulerILi128ELi128ELi256ELi128ELb0ELb1ELb1ELb1ELb1ELb1EEEEEEEEEvNT_6ParamsE,"ax",@progbits
	.align	128
.text._ZN7cutlass13device_kernelIN5flash11enable_sm90INS1_16FlashAttnFwdSm90INS1_25CollectiveMainloopFwdSm90ILi2EN4cute5tupleIJNS5_1CILi1EEES8_S8_EEENS6_IJNS7_ILi128EEESA_NS7_ILi256EEEEEELi256ENS_12float_e4m3_tEfNS_4arch4Sm90ELb1ELb0ELb1ELb1ELb0ELb1ELb0ELb1ELb1ELb1ELb0ELb0EEENS1_21CollectiveEpilogueFwdINS6_IJSA_SB_SA_EEES9_NS_10bfloat16_tESF_Li256ELb1ELb1ELb0ELb1EEENS1_36VarlenDynamicPersistentTileSchedulerILi128ELi128ELi256ELi128ELb0ELb1ELb1ELb1ELb1ELb1EEEEEEEEEvNT_6ParamsE:
        .type           _ZN7cutlass13device_kernelIN5flash11enable_sm90INS1_16FlashAttnFwdSm90INS1_25CollectiveMainloopFwdSm90ILi2EN4cute5tupleIJNS5_1CILi1EEES8_S8_EEENS6_IJNS7_ILi128EEESA_NS7_ILi256EEEEEELi256ENS_12float_e4m3_tEfNS_4arch4Sm90ELb1ELb0ELb1ELb1ELb0ELb1ELb0ELb1ELb1ELb1ELb0ELb0EEENS1_21CollectiveEpilogueFwdINS6_IJSA_SB_SA_EEES9_NS_10bfloat16_tESF_Li256ELb1ELb1ELb0ELb1EEENS1_36VarlenDynamicPersistentTileSchedulerILi128ELi128ELi256ELi128ELb0ELb1ELb1ELb1ELb1ELb1EEEEEEEEEvNT_6ParamsE,@function
        .size           _ZN7cutlass13device_kernelIN5flash11enable_sm90INS1_16FlashAttnFwdSm90INS1_25CollectiveMainloopFwdSm90ILi2EN4cute5tupleIJNS5_1CILi1EEES8_S8_EEENS6_IJNS7_ILi128EEESA_NS7_ILi256EEEEEELi256ENS_12float_e4m3_tEfNS_4arch4Sm90ELb1ELb0ELb1ELb1ELb0ELb1ELb0ELb1ELb1ELb1ELb0ELb0EEENS1_21CollectiveEpilogueFwdINS6_IJSA_SB_SA_EEES9_NS_10bfloat16_tESF_Li256ELb1ELb1ELb0ELb1EEENS1_36VarlenDynamicPersistentTileSchedulerILi128ELi128ELi256ELi128ELb0ELb1ELb1ELb1ELb1ELb1EEEEEEEEEvNT_6ParamsE,(.L_x_17 - _ZN7cutlass13device_kernelIN5flash11enable_sm90INS1_16FlashAttnFwdSm90INS1_25CollectiveMainloopFwdSm90ILi2EN4cute5tupleIJNS5_1CILi1EEES8_S8_EEENS6_IJNS7_ILi128EEESA_NS7_ILi256EEEEEELi256ENS_12float_e4m3_tEfNS_4arch4Sm90ELb1ELb0ELb1ELb1ELb0ELb1ELb0ELb1ELb1ELb1ELb0ELb0EEENS1_21CollectiveEpilogueFwdINS6_IJSA_SB_SA_EEES9_NS_10bfloat16_tESF_Li256ELb1ELb1ELb0ELb1EEENS1_36VarlenDynamicPersistentTileSchedulerILi128ELi128ELi256ELi128ELb0ELb1ELb1ELb1ELb1ELb1EEEEEEEEEvNT_6ParamsE)
        .other          _ZN7cutlass13device_kernelIN5flash11enable_sm90INS1_16FlashAttnFwdSm90INS1_25CollectiveMainloopFwdSm90ILi2EN4cute5tupleIJNS5_1CILi1EEES8_S8_EEENS6_IJNS7_ILi128EEESA_NS7_ILi256EEEEEELi256ENS_12float_e4m3_tEfNS_4arch4Sm90ELb1ELb0ELb1ELb1ELb0ELb1ELb0ELb1ELb1ELb1ELb0ELb0EEENS1_21CollectiveEpilogueFwdINS6_IJSA_SB_SA_EEES9_NS_10bfloat16_tESF_Li256ELb1ELb1ELb0ELb1EEENS1_36VarlenDynamicPersistentTileSchedulerILi128ELi128ELi256ELi128ELb0ELb1ELb1ELb1ELb1ELb1EEEEEEEEEvNT_6ParamsE,@"STO_CUDA_ENTRY STV_DEFAULT"
_ZN7cutlass13device_kernelIN5flash11enable_sm90INS1_16FlashAttnFwdSm90INS1_25CollectiveMainloopFwdSm90ILi2EN4cute5tupleIJNS5_1CILi1EEES8_S8_EEENS6_IJNS7_ILi128EEESA_NS7_ILi256EEEEEELi256ENS_12float_e4m3_tEfNS_4arch4Sm90ELb1ELb0ELb1ELb1ELb0ELb1ELb0ELb1ELb1ELb1ELb0ELb0EEENS1_21CollectiveEpilogueFwdINS6_IJSA_SB_SA_EEES9_NS_10bfloat16_tESF_Li256ELb1ELb1ELb0ELb1EEENS1_36VarlenDynamicPersistentTileSchedulerILi128ELi128ELi256ELi128ELb0ELb1ELb1ELb1ELb1ELb1EEEEEEEEEvNT_6ParamsE:
[----:B------:R-:W-:Y:S01]  /*0000*/  LDC R1, c[0x0][0x37c] ;  /* 0x0000df00ff017b82 */ /* 0x000fe20000000800 */
[----:B------:R-:W-:Y:S05]  /*0010*/  EXIT ;  /* 0x000000000000794d */ /* 0x000fea0003800000 */
.L_x_8:
        /* <DEDUP_REMOVED lines=14> */
.L_x_17:


//--------------------- .nv.shared.reserved.0     --------------------------
	.section	.nv.shared.reserved.0,"aw",@nobits
	.weak		__nv_reservedSMEM_offset_0_alias
	.size		__nv_reservedSMEM_offset_0_alias, 0, 64
	.other		__nv_reservedSMEM_offset_0_alias,@"STO_CUDA_RESERVED_SHARED STV_DEFAULT"
__nv_reservedSMEM_offset_0_alias:
	.zero		0
	.zero		64


//--------------------- .nv.global                --------------------------
	.section	.nv.global,"aw",@nobits
.nv.global:
	.type		_ZN82_INTERNAL_b49887c0_46_flash_fwd_hdim256_e4m3_softcap_packgqa_sm90_cu_a6473388_32034cute1_E,@object
	.size		_ZN82_INTERNAL_b49887c0_46_flash_fwd_hdim256_e4m3_softcap_packgqa_sm90_cu_a6473388_32034cute1_E,(_ZN82_INTERNAL_b49887c0_46_flash_fwd_hdim256_e4m3_softcap_packgqa_sm90_cu_a6473388_32034cuda3std3__45__cpo6cbeginE - _ZN82_INTERNAL_b49887c0_46_flash_fwd_hdim256_e4m3_softcap_packgqa_sm90_cu_a6473388_32034cute1_E)
_ZN82_INTERNAL_b49887c0_46_flash_fwd_hdim256_e4m3_softcap_packgqa_sm90_cu_a6473388_32034cute1_E:
	.zero		1
	.type		_ZN82_INTERNAL_b49887c0_46_flash_fwd_hdim256_e4m3_softcap_packgqa_sm90_cu_a6473388_32034cuda3std3__45__cpo6cbeginE,@object
	.size		_ZN82_INTERNAL_b49887c0_46_flash_fwd_hdim256_e4m3_softcap_packgqa_sm90_cu_a6473388_32034cuda3std3__45__cpo6cbeginE,(_ZN82_INTERNAL_b49887c0_46_flash_fwd_hdim256_e4m3_softcap_packgqa_sm90_cu_a6473388_32034cuda3std3__48in_placeE - _ZN82_INTERNAL_b49887c0_46_flash_fwd_hdim256_e4m3_softcap_packgqa_sm90_cu_a6473388_32034cuda3std3__45__cpo6cbeginE)
_ZN82_INTERNAL_b49887c0_46_flash_fwd_hdim256_e4m3_softcap_packgqa_sm90_cu_a6473388_32034cuda3std3__45__cpo6cbeginE:
	.zero		1
	.type		_ZN82_INTERNAL_b49887c0_46_flash_fwd_hdim256_e4m3_softcap_packgqa_sm90_cu_a6473388_32034cuda3std3__48in_placeE,@object
	.size		_ZN82_INTERNAL_b49887c0_46_flash_fwd_hdim256_e4m3_softcap_packgqa_sm90_cu_a6473388_32034cuda3std3__48in_placeE,(_ZN82_INTERNAL_b49887c0_46_flash_fwd_hdim256_e4m3_softcap_packgqa_sm90_cu_a6473388_32034cuda3std6ranges3__45__cpo9iter_moveE - _ZN82_INTERNAL_b49887c0_46_flash_fwd_hdim256_e4m3_softcap_packgqa_sm90_cu_a6473388_32034cuda3std3__48in_placeE)
_ZN82_INTERNAL_b49887c0_46_flash_fwd_hdim256_e4m3_softcap_packgqa_sm90_cu_a6473388_32034cuda3std3__48in_placeE:
	.zero		1
	.type		_ZN82_INTERNAL_b49887c0_46_flash_fwd_hdim256_e4m3_softcap_packgqa_sm90_cu_a6473388_32034cuda3std6ranges3__45__cpo9iter_moveE,@object
	.size		_ZN82_INTERNAL_b49887c0_46_flash_fwd_hdim256_e4m3_softcap_packgqa_sm90_cu_a6473388_32034cuda3std6ranges3__45__cpo9iter_moveE,(_ZN82_INTERNAL_b49887c0_46_flash_fwd_hdim256_e4m3_softcap_packgqa_sm90_cu_a6473388_32034cuda3std3__45__cpo5beginE - _ZN82_INTERNAL_b49887c0_46_flash_fwd_hdim256_e4m3_softcap_packgqa_sm90_cu_a6473388_32034cuda3std6ranges3__45__cpo9iter_moveE)
_ZN82_INTERNAL_b49887c0_46_flash_fwd_hdim256_e4m3_softcap_packgqa_sm90_cu_a6473388_32034cuda3std6ranges3__45__cpo9iter_moveE:
	.zero		1
	.type		_ZN82_INTERNAL_b49887c0_46_flash_fwd_hdim256_e4m3_softcap_packgqa_sm90_cu_a6473388_32034cuda3std3__45__cpo5beginE,@object
	.size		_ZN82_INTERNAL_b49887c0_46_flash_fwd_hdim256_e4m3_softcap_packgqa_sm90_cu_a6473388_32034cuda3std3__45__cpo5beginE,(_ZN82_INTERNAL_b49887c0_46_flash_fwd_hdim256_e4m3_softcap_packgqa_sm90_cu_a6473388_32034cuda3std3__484_GLOBAL__N__b49887c0_46_flash_fwd_hdim256_e4m3_softcap_packgqa_sm90_cu_a6473388_32036ignoreE - _ZN82_INTERNAL_b49887c0_46_flash_fwd_hdim256_e4m3_softcap_packgqa_sm90_cu_a6473388_32034cuda3std3__45__cpo5beginE)
_ZN82_INTERNAL_b49887c0_46_flash_fwd_hdim256_e4m3_softcap_packgqa_sm90_cu_a6473388_32034cuda3std3__45__cpo5beginE:
	.zero		1
	.type		_ZN82_INTERNAL_b49887c0_46_flash_fwd_hdim256_e4m3_softcap_packgqa_sm90_cu_a6473388_32034cuda3std3__484_GLOBAL__N__b49887c0_46_flash_fwd_hdim256_e4m3_softcap_packgqa_sm90_cu_a6473388_32036ignoreE,@object
	.size		_ZN82_INTERNAL_b49887c0_46_flash_fwd_hdim256_e4m3_softcap_packgqa_sm90_cu_a6473388_32034cuda3std3__484_GLOBAL__N__b49887c0_46_flash_fwd_hdim256_e4m3_softcap_packgqa_sm90_cu_a6473388_32036ignoreE,(_ZN82_INTERNAL_b49887c0_46_flash_fwd_hdim256_e4m3_softcap_packgqa_sm90_cu_a6473388_32034cute7productE - _ZN82_INTERNAL_b49887c0_46_flash_fwd_hdim256_e4m3_softcap_packgqa_sm90_cu_a6473388_32034cuda3std3__484_GLOBAL__N__b49887c0_46_flash_fwd_hdim256_e4m3_softcap_packgqa_sm90_cu_a6473388_32036ignoreE)
_ZN82_INTERNAL_b49887c0_46_flash_fwd_hdim256_e4m3_softcap_packgqa_sm90_cu_a6473388_32034cuda3std3__484_GLOBAL__N__b49887c0_46_flash_fwd_hdim256_e4m3_softcap_packgqa_sm90_cu_a6473388_32036ignoreE:
	.zero		1
	.type		_ZN82_INTERNAL_b49887c0_46_flash_fwd_hdim256_e4m3_softcap_packgqa_sm90_cu_a6473388_32034cute7productE,@object
	.size		_ZN82_INTERNAL_b49887c0_46_flash_fwd_hdim256_e4m3_softcap_packgqa_sm90_cu_a6473388_32034cute7productE,(_ZN82_INTERNAL_b49887c0_46_flash_fwd_hdim256_e4m3_softcap_packgqa_sm90_cu_a6473388_32034cuda3std3__45__cpo3endE - _ZN82_INTERNAL_b49887c0_46_flash_fwd_hdim256_e4m3_softcap_packgqa_sm90_cu_a6473388_32034cute7productE)
_ZN82_INTERNAL_b49887c0_46_flash_fwd_hdim256_e4m3_softcap_packgqa_sm90_cu_a6473388_32034cute7productE:
	.zero		1
	.type		_ZN82_INTERNAL_b49887c0_46_flash_fwd_hdim256_e4m3_softcap_packgqa_sm90_cu_a6473388_32034cuda3std3__45__cpo3endE,@object
	.size		_ZN82_INTERNAL_b49887c0_46_flash_fwd_hdim256_e4m3_softcap_packgqa_sm90_cu_a6473388_32034cuda3std3__45__cpo3endE,(_ZN82_INTERNAL_b49887c0_46_flash_fwd_hdim256_e4m3_softcap_packgqa_sm90_cu_a6473388_32034cuda3std3__419piecewise_constructE - _ZN82_INTERNAL_b49887c0_46_flash_fwd_hdim256_e4m3_softcap_packgqa_sm90_cu_a6473388_32034cuda3std3__45__cpo3endE)
_ZN82_INTERNAL_b49887c0_46_flash_fwd_hdim256_e4m3_softcap_packgqa_sm90_cu_a6473388_32034cuda3std3__45__cpo3endE:
	.zero		1
	.type		_ZN82_INTERNAL_b49887c0_46_flash_fwd_hdim256_e4m3_softcap_packgqa_sm90_cu_a6473388_32034cuda3std3__419piecewise_constructE,@object
	.size		_ZN82_INTERNAL_b49887c0_46_flash_fwd_hdim256_e4m3_softcap_packgqa_sm90_cu_a6473388_32034cuda3std3__419piecewise_constructE,(_ZN82_INTERNAL_b49887c0_46_flash_fwd_hdim256_e4m3_softcap_packgqa_sm90_cu_a6473388_32034cuda3std3__45__cpo4cendE - _ZN82_INTERNAL_b49887c0_46_flash_fwd_hdim256_e4m3_softcap_packgqa_sm90_cu_a6473388_32034cuda3std3__419piecewise_constructE)
_ZN82_INTERNAL_b49887c0_46_flash_fwd_hdim256_e4m3_softcap_packgqa_sm90_cu_a6473388_32034cuda3std3__419piecewise_constructE:
	.zero		1
	.type		_ZN82_INTERNAL_b49887c0_46_flash_fwd_hdim256_e4m3_softcap_packgqa_sm90_cu_a6473388_32034cuda3std3__45__cpo4cendE,@object
	.size		_ZN82_INTERNAL_b49887c0_46_flash_fwd_hdim256_e4m3_softcap_packgqa_sm90_cu_a6473388_32034cuda3std3__45__cpo4cendE,(_ZN82_INTERNAL_b49887c0_46_flash_fwd_hdim256_e4m3_softcap_packgqa_sm90_cu_a6473388_32034cuda3std6ranges3__45__cpo4swapE - _ZN82_INTERNAL_b49887c0_46_flash_fwd_hdim256_e4m3_softcap_packgqa_sm90_cu_a6473388_32034cuda3std3__45__cpo4cendE)
_ZN82_INTERNAL_b49887c0_46_flash_fwd_hdim256_e4m3_softcap_packgqa_sm90_cu_a6473388_32034cuda3std3__45__cpo4cendE:
	.zero		1
	.type		_ZN82_INTERNAL_b49887c0_46_flash_fwd_hdim256_e4m3_softcap_packgqa_sm90_cu_a6473388_32034cuda3std6ranges3__45__cpo4swapE,@object
	.size		_ZN82_INTERNAL_b49887c0_46_flash_fwd_hdim256_e4m3_softcap_packgqa_sm90_cu_a6473388_32034cuda3std6ranges3__45__cpo4swapE,(.L_7 - _ZN82_INTERNAL_b49887c0_46_flash_fwd_hdim256_e4m3_softcap_packgqa_sm90_cu_a6473388_32034cuda3std6ranges3__45__cpo4swapE)
_ZN82_INTERNAL_b49887c0_46_flash_fwd_hdim256_e4m3_softcap_packgqa_sm90_cu_a6473388_32034cuda3std6ranges3__45__cpo4swapE:
	.zero		1
.L_7:


//--------------------- .nv.constant0._ZN7cutlass13device_kernelIN5flash11enable_sm90INS1_16FlashAttnFwdSm90INS1_25CollectiveMainloopFwdSm90ILi2EN4cute5tupleIJNS5_1CILi1EEES8_S8_EEENS6_IJNS7_ILi128EEESA_NS7_ILi256EEEEEELi256ENS_12float_e4m3_tEfNS_4arch4Sm90ELb0ELb0ELb1ELb0ELb0ELb0ELb0ELb1ELb1ELb1ELb0ELb0EEENS1_21CollectiveEpilogueFwdINS6_IJSA_SB_SA_EEES9_NS_10bfloat16_tESF_Li256ELb0ELb1ELb0ELb1EEENS1_29StaticPersistentTileSchedulerILb0EEEEEEEEEvNT_6ParamsE --------------------------
	.section	.nv.constant0._ZN7cutlass13device_kernelIN5flash11enable_sm90INS1_16FlashAttnFwdSm90INS1_25CollectiveMainloopFwdSm90ILi2EN4cute5tupleIJNS5_1CILi1EEES8_S8_EEENS6_IJNS7_ILi128EEESA_NS7_ILi256EEEEEELi256ENS_12float_e4m3_tEfNS_4arch4Sm90ELb0ELb0ELb1ELb0ELb0ELb0ELb0ELb1ELb1ELb1ELb0ELb0EEENS1_21CollectiveEpilogueFwdINS6_IJSA_SB_SA_EEES9_NS_10bfloat16_tESF_Li256ELb0ELb1ELb0ELb1EEENS1_29StaticPersistentTileSchedulerILb0EEEEEEEEEvNT_6ParamsE,"a",@progbits
	.sectionflags	@""
	.align	4
.nv.constant0._ZN7cutlass13device_kernelIN5flash11enable_sm90INS1_16FlashAttnFwdSm90INS1_25CollectiveMainloopFwdSm90ILi2EN4cute5tupleIJNS5_1CILi1EEES8_S8_EEENS6_IJNS7_ILi128EEESA_NS7_ILi256EEEEEELi256ENS_12float_e4m3_tEfNS_4arch4Sm90ELb0ELb0ELb1ELb0ELb0ELb0ELb0ELb1ELb1ELb1ELb0ELb0EEENS1_21CollectiveEpilogueFwdINS6_IJSA_SB_SA_EEES9_NS_10bfloat16_tESF_Li256ELb0ELb1ELb0ELb1EEENS1_29StaticPersistentTileSchedulerILb0EEEEEEEEEvNT_6ParamsE:
	.zero		3456


//--------------------- .nv.constant0._ZN7cutlass13device_kernelIN5flash11enable_sm90INS1_16FlashAttnFwdSm90INS1_25CollectiveMainloopFwdSm90ILi2EN4cute5tupleIJNS5_1CILi1EEES8_S8_EEENS6_IJNS7_ILi128EEESA_NS7_ILi256EEEEEELi256ENS_12float_e4m3_tEfNS_4arch4Sm90ELb0ELb0ELb1ELb1ELb0ELb0ELb0ELb1ELb1ELb1ELb0ELb0EEENS1_21CollectiveEpilogueFwdINS6_IJSA_SB_SA_EEES9_NS_10bfloat16_tESF_Li256ELb1ELb1ELb0ELb1EEENS1_36VarlenDynamicPersistentTileSchedulerILi128ELi128ELi256ELi128ELb0ELb1ELb1ELb0ELb1ELb1EEEEEEEEEvNT_6ParamsE --------------------------
	.section	.nv.constant0._ZN7cutlass13device_kernelIN5flash11enable_sm90INS1_16FlashAttnFwdSm90INS1_25CollectiveMainloopFwdSm90ILi2EN4cute5tupleIJNS5_1CILi1EEES8_S8_EEENS6_IJNS7_ILi128EEESA_NS7_ILi256EEEEEELi256ENS_12float_e4m3_tEfNS_4arch4Sm90ELb0ELb0ELb1ELb1ELb0ELb0ELb0ELb1ELb1ELb1ELb0ELb0EEENS1_21CollectiveEpilogueFwdINS6_IJSA_SB_SA_EEES9_NS_10bfloat16_tESF_Li256ELb1ELb1ELb0ELb1EEENS1_36VarlenDynamicPersistentTileSchedulerILi128ELi128ELi256ELi128ELb0ELb1ELb1ELb0ELb1ELb1EEEEEEEEEvNT_6ParamsE,"a",@progbits
	.sectionflags	@""
	.align	4
.nv.constant0._ZN7cutlass13device_kernelIN5flash11enable_sm90INS1_16FlashAttnFwdSm90INS1_25CollectiveMainloopFwdSm90ILi2EN4cute5tupleIJNS5_1CILi1EEES8_S8_EEENS6_IJNS7_ILi128EEESA_NS7_ILi256EEEEEELi256ENS_12float_e4m3_tEfNS_4arch4Sm90ELb0ELb0ELb1ELb1ELb0ELb0ELb0ELb1ELb1ELb1ELb0ELb0EEENS1_21CollectiveEpilogueFwdINS6_IJSA_SB_SA_EEES9_NS_10bfloat16_tESF_Li256ELb1ELb1ELb0ELb1EEENS1_36VarlenDynamicPersistentTileSchedulerILi128ELi128ELi256ELi128ELb0ELb1ELb1ELb0ELb1ELb1EEEEEEEEEvNT_6ParamsE:
	.zero		3584


//--------------------- .nv.constant0._ZN7cutlass13device_kernelIN5flash11enable_sm90INS1_16FlashAttnFwdSm90INS1_25CollectiveMainloopFwdSm90ILi2EN4cute5tupleIJNS5_1CILi1EEES8_S8_EEENS6_IJNS7_ILi128EEESA_NS7_ILi256EEEEEELi256ENS_12float_e4m3_tEfNS_4arch4Sm90ELb0ELb0ELb1ELb1ELb0ELb1ELb0ELb1ELb1ELb1ELb0ELb0EEENS1_21CollectiveEpilogueFwdINS6_IJSA_SB_SA_EEES9_NS_10bfloat16_tESF_Li256ELb1ELb1ELb0ELb1EEENS1_36VarlenDynamicPersistentTileSchedulerILi128ELi128ELi256ELi128ELb0ELb1ELb1ELb0ELb1ELb1EEEEEEEEEvNT_6ParamsE --------------------------
	.section	.nv.constant0._ZN7cutlass13device_kernelIN5flash11enable_sm90INS1_16FlashAttnFwdSm90INS1_25CollectiveMainloopFwdSm90ILi2EN4cute5tupleIJNS5_1CILi1EEES8_S8_EEENS6_IJNS7_ILi128EEESA_NS7_ILi256EEEEEELi256ENS_12float_e4m3_tEfNS_4arch4Sm90ELb0ELb0ELb1ELb1ELb0ELb1ELb0ELb1ELb1ELb1ELb0ELb0EEENS1_21CollectiveEpilogueFwdINS6_IJSA_SB_SA_EEES9_NS_10bfloat16_tESF_Li256ELb1ELb1ELb0ELb1EEENS1_36VarlenDynamicPersistentTileSchedulerILi128ELi128ELi256ELi128ELb0ELb1ELb1ELb0ELb1ELb1EEEEEEEEEvNT_6ParamsE,"a",@progbits
	.sectionflags	@""
	.align	4
.nv.constant0._ZN7cutlass13device_kernelIN5flash11enable_sm90INS1_16FlashAttnFwdSm90INS1_25CollectiveMainloopFwdSm90ILi2EN4cute5tupleIJNS5_1CILi1EEES8_S8_EEENS6_IJNS7_ILi128EEESA_NS7_ILi256EEEEEELi256ENS_12float_e4m3_tEfNS_4arch4Sm90ELb0ELb0ELb1ELb1ELb0ELb1ELb0ELb1ELb1ELb1ELb0ELb0EEENS1_21CollectiveEpilogueFwdINS6_IJSA_SB_SA_EEES9_NS_10bfloat16_tESF_Li256ELb1ELb1ELb0ELb1EEENS1_36VarlenDynamicPersistentTileSchedulerILi128ELi128ELi256ELi128ELb0ELb1ELb1ELb0ELb1ELb1EEEEEEEEEvNT_6ParamsE:
	.zero		3584


//--------------------- .nv.constant0._ZN7cutlass13device_kernelIN5flash11enable_sm90INS1_16FlashAttnFwdSm90INS1_25CollectiveMainloopFwdSm90ILi2EN4cute5tupleIJNS5_1CILi1EEES8_S8_EEENS6_IJNS7_ILi128EEENS7_ILi64EEENS7_ILi256EEEEEELi256ENS_12float_e4m3_tEfNS_4arch4Sm90ELb0ELb1ELb1ELb0ELb0ELb0ELb0ELb1ELb1ELb1ELb0ELb0EEENS1_21CollectiveEpilogueFwdINS6_IJSA_SC_SB_EEES9_NS_10bfloat16_tESG_Li256ELb0ELb1ELb0ELb1EEENS1_30DynamicPersistentTileSchedulerILi256ELi128ELb0ELb1ELb1EEEEEEEEEvNT_6ParamsE --------------------------
	.section	.nv.constant0._ZN7cutlass13device_kernelIN5flash11enable_sm90INS1_16FlashAttnFwdSm90INS1_25CollectiveMainloopFwdSm90ILi2EN4cute5tupleIJNS5_1CILi1EEES8_S8_EEENS6_IJNS7_ILi128EEENS7_ILi64EEENS7_ILi256EEEEEELi256ENS_12float_e4m3_tEfNS_4arch4Sm90ELb0ELb1ELb1ELb0ELb0ELb0ELb0ELb1ELb1ELb1ELb0ELb0EEENS1_21CollectiveEpilogueFwdINS6_IJSA_SC_SB_EEES9_NS_10bfloat16_tESG_Li256ELb0ELb1ELb0ELb1EEENS1_30DynamicPersistentTileSchedulerILi256ELi128ELb0ELb1ELb1EEEEEEEEEvNT_6ParamsE,"a",@progbits
	.sectionflags	@""
	.align	4
.nv.constant0._ZN7cutlass13device_kernelIN5flash11enable_sm90INS1_16FlashAttnFwdSm90INS1_25CollectiveMainloopFwdSm90ILi2EN4cute5tupleIJNS5_1CILi1EEES8_S8_EEENS6_IJNS7_ILi128EEENS7_ILi64EEENS7_ILi256EEEEEELi256ENS_12float_e4m3_tEfNS_4arch4Sm90ELb0ELb1ELb1ELb0ELb0ELb0ELb0ELb1ELb1ELb1ELb0ELb0EEENS1_21CollectiveEpilogueFwdINS6_IJSA_SC_SB_EEES9_NS_10bfloat16_tESG_Li256ELb0ELb1ELb0ELb1EEENS1_30DynamicPersistentTileSchedulerILi256ELi128ELb0ELb1ELb1EEEEEEEEEvNT_6ParamsE:
	.zero		3584


//--------------------- .nv.constant0._ZN7cutlass13device_kernelIN5flash11enable_sm90INS1_16FlashAttnFwdSm90INS1_25CollectiveMainloopFwdSm90ILi2EN4cute5tupleIJNS5_1CILi1EEES8_S8_EEENS6_IJNS7_ILi128EEENS7_ILi64EEENS7_ILi256EEEEEELi256ENS_12float_e4m3_tEfNS_4arch4Sm90ELb0ELb1ELb1ELb1ELb0ELb0ELb0ELb1ELb1ELb1ELb0ELb0EEENS1_21CollectiveEpilogueFwdINS6_IJSA_SC_SB_EEES9_NS_10bfloat16_tESG_Li256ELb1ELb1ELb0ELb1EEENS1_36VarlenDynamicPersistentTileSchedulerILi128ELi64ELi256ELi128ELb0ELb1ELb1ELb1ELb0ELb1EEEEEEEEEvNT_6ParamsE --------------------------
	.section	.nv.constant0._ZN7cutlass13device_kernelIN5flash11enable_sm90INS1_16FlashAttnFwdSm90INS1_25CollectiveMainloopFwdSm90ILi2EN4cute5tupleIJNS5_1CILi1EEES8_S8_EEENS6_IJNS7_ILi128EEENS7_ILi64EEENS7_ILi256EEEEEELi256ENS_12float_e4m3_tEfNS_4arch4Sm90ELb0ELb1ELb1ELb1ELb0ELb0ELb0ELb1ELb1ELb1ELb0ELb0EEENS1_21CollectiveEpilogueFwdINS6_IJSA_SC_SB_EEES9_NS_10bfloat16_tESG_Li256ELb1ELb1ELb0ELb1EEENS1_36VarlenDynamicPersistentTileSchedulerILi128ELi64ELi256ELi128ELb0ELb1ELb1ELb1ELb0ELb1EEEEEEEEEvNT_6ParamsE,"a",@progbits
	.sectionflags	@""
	.align	4
.nv.constant0._ZN7cutlass13device_kernelIN5flash11enable_sm90INS1_16FlashAttnFwdSm90INS1_25CollectiveMainloopFwdSm90ILi2EN4cute5tupleIJNS5_1CILi1EEES8_S8_EEENS6_IJNS7_ILi128EEENS7_ILi64EEENS7_ILi256EEEEEELi256ENS_12float_e4m3_tEfNS_4arch4Sm90ELb0ELb1ELb1ELb1ELb0ELb0ELb0ELb1ELb1ELb1ELb0ELb0EEENS1_21CollectiveEpilogueFwdINS6_IJSA_SC_SB_EEES9_NS_10bfloat16_tESG_Li256ELb1ELb1ELb0ELb1EEENS1_36VarlenDynamicPersistentTileSchedulerILi128ELi64ELi256ELi128ELb0ELb1ELb1ELb1ELb0ELb1EEEEEEEEEvNT_6ParamsE:
	.zero		3584


//--------------------- .nv.constant0._ZN7cutlass13device_kernelIN5flash11enable_sm90INS1_16FlashAttnFwdSm90INS1_25CollectiveMainloopFwdSm90ILi2EN4cute5tupleIJNS5_1CILi1EEES8_S8_EEENS6_IJNS7_ILi128EEENS7_ILi64EEENS7_ILi256EEEEEELi256ENS_12float_e4m3_tEfNS_4arch4Sm90ELb0ELb1ELb1ELb1ELb0ELb1ELb0ELb1ELb1ELb1ELb0ELb0EEENS1_21CollectiveEpilogueFwdINS6_IJSA_SC_SB_EEES9_NS_10bfloat16_tESG_Li256ELb1ELb1ELb0ELb1EEENS1_36VarlenDynamicPersistentTileSchedulerILi128ELi64ELi256ELi128ELb0ELb1ELb1ELb1ELb0ELb1EEEEEEEEEvNT_6ParamsE --------------------------
	.section	.nv.constant0._ZN7cutlass13device_kernelIN5flash11enable_sm90INS1_16FlashAttnFwdSm90INS1_25CollectiveMainloopFwdSm90ILi2EN4cute5tupleIJNS5_1CILi1EEES8_S8_EEENS6_IJNS7_ILi128EEENS7_ILi64EEENS7_ILi256EEEEEELi256ENS_12float_e4m3_tEfNS_4arch4Sm90ELb0ELb1ELb1ELb1ELb0ELb1ELb0ELb1ELb1ELb1ELb0ELb0EEENS1_21CollectiveEpilogueFwdINS6_IJSA_SC_SB_EEES9_NS_10bfloat16_tESG_Li256ELb1ELb1ELb0ELb1EEENS1_36VarlenDynamicPersistentTileSchedulerILi128ELi64ELi256ELi128ELb0ELb1ELb1ELb1ELb0ELb1EEEEEEEEEvNT_6ParamsE,"a",@progbits
	.sectionflags	@""
	.align	4
.nv.constant0._ZN7cutlass13device_kernelIN5flash11enable_sm90INS1_16FlashAttnFwdSm90INS1_25CollectiveMainloopFwdSm90ILi2EN4cute5tupleIJNS5_1CILi1EEES8_S8_EEENS6_IJNS7_ILi128EEENS7_ILi64EEENS7_ILi256EEEEEELi256ENS_12float_e4m3_tEfNS_4arch4Sm90ELb0ELb1ELb1ELb1ELb0ELb1ELb0ELb1ELb1ELb1ELb0ELb0EEENS1_21CollectiveEpilogueFwdINS6_IJSA_SC_SB_EEES9_NS_10bfloat16_tESG_Li256ELb1ELb1ELb0ELb1EEENS1_36VarlenDynamicPersistentTileSchedulerILi128ELi64ELi256ELi128ELb0ELb1ELb1ELb1ELb0ELb1EEEEEEEEEvNT_6ParamsE:
	.zero		3584


//--------------------- .nv.constant0._ZN7cutlass13device_kernelIN5flash11enable_sm90INS1_16FlashAttnFwdSm90INS1_25CollectiveMainloopFwdSm90ILi2EN4cute5tupleIJNS5_1CILi1EEES8_S8_EEENS6_IJNS7_ILi128EEESA_NS7_ILi256EEEEEELi256ENS_12float_e4m3_tEfNS_4arch4Sm90ELb1ELb0ELb1ELb0ELb0ELb0ELb0ELb1ELb1ELb1ELb0ELb0EEENS1_21CollectiveEpilogueFwdINS6_IJSA_SB_SA_EEES9_NS_10bfloat16_tESF_Li256ELb0ELb1ELb0ELb1EEENS1_30DynamicPersistentTileSchedulerILi256ELi128ELb0ELb1ELb1EEEEEEEEEvNT_6ParamsE --------------------------
	.section	.nv.constant0._ZN7cutlass13device_kernelIN5flash11enable_sm90INS1_16FlashAttnFwdSm90INS1_25CollectiveMainloopFwdSm90ILi2EN4cute5tupleIJNS5_1CILi1EEES8_S8_EEENS6_IJNS7_ILi128EEESA_NS7_ILi256EEEEEELi256ENS_12float_e4m3_tEfNS_4arch4Sm90ELb1ELb0ELb1ELb0ELb0ELb0ELb0ELb1ELb1ELb1ELb0ELb0EEENS1_21CollectiveEpilogueFwdINS6_IJSA_SB_SA_EEES9_NS_10bfloat16_tESF_Li256ELb0ELb1ELb0ELb1EEENS1_30DynamicPersistentTileSchedulerILi256ELi128ELb0ELb1ELb1EEEEEEEEEvNT_6ParamsE,"a",@progbits
	.sectionflags	@""
	.align	4
.nv.constant0._ZN7cutlass13device_kernelIN5flash11enable_sm90INS1_16FlashAttnFwdSm90INS1_25CollectiveMainloopFwdSm90ILi2EN4cute5tupleIJNS5_1CILi1EEES8_S8_EEENS6_IJNS7_ILi128EEESA_NS7_ILi256EEEEEELi256ENS_12float_e4m3_tEfNS_4arch4Sm90ELb1ELb0ELb1ELb0ELb0ELb0ELb0ELb1ELb1ELb1ELb0ELb0EEENS1_21CollectiveEpilogueFwdINS6_IJSA_SB_SA_EEES9_NS_10bfloat16_tESF_Li256ELb0ELb1ELb0ELb1EEENS1_30DynamicPersistentTileSchedulerILi256ELi128ELb0ELb1ELb1EEEEEEEEEvNT_6ParamsE:
	.zero		3584


//--------------------- .nv.constant0._ZN7cutlass13device_kernelIN5flash11enable_sm90INS1_16FlashAttnFwdSm90INS1_25CollectiveMainloopFwdSm90ILi2EN4cute5tupleIJNS5_1CILi1EEES8_S8_EEENS6_IJNS7_ILi128EEESA_NS7_ILi256EEEEEELi256ENS_12float_e4m3_tEfNS_4arch4Sm90ELb1ELb0ELb1ELb1ELb0ELb0ELb0ELb1ELb1ELb1ELb0ELb0EEENS1_21CollectiveEpilogueFwdINS6_IJSA_SB_SA_EEES9_NS_10bfloat16_tESF_Li256ELb1ELb1ELb0ELb1EEENS1_36VarlenDynamicPersistentTileSchedulerILi128ELi128ELi256ELi128ELb0ELb1ELb1ELb1ELb1ELb1EEEEEEEEEvNT_6ParamsE --------------------------
	.section	.nv.constant0._ZN7cutlass13device_kernelIN5flash11enable_sm90INS1_16FlashAttnFwdSm90INS1_25CollectiveMainloopFwdSm90ILi2EN4cute5tupleIJNS5_1CILi1EEES8_S8_EEENS6_IJNS7_ILi128EEESA_NS7_ILi256EEEEEELi256ENS_12float_e4m3_tEfNS_4arch4Sm90ELb1ELb0ELb1ELb1ELb0ELb0ELb0ELb1ELb1ELb1ELb0ELb0EEENS1_21CollectiveEpilogueFwdINS6_IJSA_SB_SA_EEES9_NS_10bfloat16_tESF_Li256ELb1ELb1ELb0ELb1EEENS1_36VarlenDynamicPersistentTileSchedulerILi128ELi128ELi256ELi128ELb0ELb1ELb1ELb1ELb1ELb1EEEEEEEEEvNT_6ParamsE,"a",@progbits
	.sectionflags	@""
	.align	4
.nv.constant0._ZN7cutlass13device_kernelIN5flash11enable_sm90INS1_16FlashAttnFwdSm90INS1_25CollectiveMainloopFwdSm90ILi2EN4cute5tupleIJNS5_1CILi1EEES8_S8_EEENS6_IJNS7_ILi128EEESA_NS7_ILi256EEEEEELi256ENS_12float_e4m3_tEfNS_4arch4Sm90ELb1ELb0ELb1ELb1ELb0ELb0ELb0ELb1ELb1ELb1ELb0ELb0EEENS1_21CollectiveEpilogueFwdINS6_IJSA_SB_SA_EEES9_NS_10bfloat16_tESF_Li256ELb1ELb1ELb0ELb1EEENS1_36VarlenDynamicPersistentTileSchedulerILi128ELi128ELi256ELi128ELb0ELb1ELb1ELb1ELb1ELb1EEEEEEEEEvNT_6ParamsE:
	.zero		3584


//--------------------- .nv.constant0._ZN7cutlass13device_kernelIN5flash11enable_sm90INS1_16FlashAttnFwdSm90INS1_25CollectiveMainloopFwdSm90ILi2EN4cute5tupleIJNS5_1CILi1EEES8_S8_EEENS6_IJNS7_ILi128EEESA_NS7_ILi256EEEEEELi256ENS_12float_e4m3_tEfNS_4arch4Sm90ELb1ELb0ELb1ELb1ELb0ELb1ELb0ELb1ELb1ELb1ELb0ELb0EEENS1_21CollectiveEpilogueFwdINS6_IJSA_SB_SA_EEES9_NS_10bfloat16_tESF_Li256ELb1ELb1ELb0ELb1EEENS1_36VarlenDynamicPersistentTileSchedulerILi128ELi128ELi256ELi128ELb0ELb1ELb1ELb1ELb1ELb1EEEEEEEEEvNT_6ParamsE --------------------------
	.section	.nv.constant0._ZN7cutlass13device_kernelIN5flash11enable_sm90INS1_16FlashAttnFwdSm90INS1_25CollectiveMainloopFwdSm90ILi2EN4cute5tupleIJNS5_1CILi1EEES8_S8_EEENS6_IJNS7_ILi128EEESA_NS7_ILi256EEEEEELi256ENS_12float_e4m3_tEfNS_4arch4Sm90ELb1ELb0ELb1ELb1ELb0ELb1ELb0ELb1ELb1ELb1ELb0ELb0EEENS1_21CollectiveEpilogueFwdINS6_IJSA_SB_SA_EEES9_NS_10bfloat16_tESF_Li256ELb1ELb1ELb0ELb1EEENS1_36VarlenDynamicPersistentTileSchedulerILi128ELi128ELi256ELi128ELb0ELb1ELb1ELb1ELb1ELb1EEEEEEEEEvNT_6ParamsE,"a",@progbits
	.sectionflags	@""
	.align	4
.nv.constant0._ZN7cutlass13device_kernelIN5flash11enable_sm90INS1_16FlashAttnFwdSm90INS1_25CollectiveMainloopFwdSm90ILi2EN4cute5tupleIJNS5_1CILi1EEES8_S8_EEENS6_IJNS7_ILi128EEESA_NS7_ILi256EEEEEELi256ENS_12float_e4m3_tEfNS_4arch4Sm90ELb1ELb0ELb1ELb1ELb0ELb1ELb0ELb1ELb1ELb1ELb0ELb0EEENS1_21CollectiveEpilogueFwdINS6_IJSA_SB_SA_EEES9_NS_10bfloat16_tESF_Li256ELb1ELb1ELb0ELb1EEENS1_36VarlenDynamicPersistentTileSchedulerILi128ELi128ELi256ELi128ELb0ELb1ELb1ELb1ELb1ELb1EEEEEEEEEvNT_6ParamsE:
	.zero		3584


//--------------------- SYMBOLS --------------------------

	.type		.nv.reservedSmem.offset0,@object
	.size		.nv.reservedSmem.offset0,0x4
